// auto-generated by cutlass_sweep.gemm — config: {"arch": "sm_100", "cluster_m": 4, "cluster_n": 2, "dtype": "int8", "dtype_b": "int8", "layout": "nt", "stages": 0, "tile_k": 128, "tile_m": 256, "tile_n": 128}
#include "cutlass/cutlass.h"
#include "cutlass/gemm/collective/collective_builder.hpp"
#include "cutlass/gemm/device/gemm_universal_adapter.h"
#include "cutlass/gemm/kernel/gemm_universal.hpp"
#include "cutlass/epilogue/collective/collective_builder.hpp"

using ElemA = int8_t;
using ElemB = int8_t;
using ElemCD = int8_t;
using Acc  = int32_t;
using TileShape    = cute::Shape<cute::_256, cute::_128, cute::_128>;
using ClusterShape = cute::Shape<cute::_4, cute::_2, cute::_1>;

using CollectiveEpilogue = typename cutlass::epilogue::collective::CollectiveBuilder<
    cutlass::arch::Sm100, cutlass::arch::OpClassTensorOp,
    TileShape, ClusterShape,
    cutlass::epilogue::collective::EpilogueTileAuto,
    Acc, Acc,
    ElemCD, cutlass::layout::RowMajor, 128 / cutlass::sizeof_bits<ElemCD>::value,
    ElemCD, cutlass::layout::RowMajor, 128 / cutlass::sizeof_bits<ElemCD>::value,
    cutlass::epilogue::collective::EpilogueScheduleAuto
  >::CollectiveOp;

using CollectiveMainloop = typename cutlass::gemm::collective::CollectiveBuilder<
    cutlass::arch::Sm100, cutlass::arch::OpClassTensorOp,
    ElemA, cutlass::layout::RowMajor, 128 / cutlass::sizeof_bits<ElemA>::value,
    ElemB, cutlass::layout::ColumnMajor, 128 / cutlass::sizeof_bits<ElemB>::value,
    Acc,
    TileShape, ClusterShape,
    cutlass::gemm::collective::StageCountAutoCarveout<static_cast<int>(sizeof(typename CollectiveEpilogue::SharedStorage))>,
    cutlass::gemm::collective::KernelScheduleAuto
  >::CollectiveOp;

using GemmKernel = cutlass::gemm::kernel::GemmUniversal<
    cute::Shape<int,int,int,int>,
    CollectiveMainloop,
    CollectiveEpilogue
>;
using Gemm = cutlass::gemm::device::GemmUniversalAdapter<GemmKernel>;

// Force the device kernel symbol into the cubin without needing a host main.
auto* _anchor = &cutlass::device_kernel<GemmKernel>;


// ===== COMPILED SASS (sm_100a) =====

	.target	sm_100a

	.elftype	@"ET_EXEC"


//--------------------- .note.nv.tkinfo           --------------------------
	.section	.note.nv.tkinfo,"",@"SHT_NOTE"
	.sectionflags	@"SHF_NOTE_NV_TKINFO"
	.tkinfo
        /*0018*/ 	.word	0x00000002
        /*0030*/ 	.string	""
        /*0030*/ 	.string	"ptxas"
        /*0030*/ 	.string	"Cuda compilation tools, release 13.0, V13.0.88"
        /*0030*/ 	.string	"Build cuda_13.0.r13.0/compiler.36424714_0"
        /*0030*/ 	.string	"-arch sm_100a -m 64 "



//--------------------- .note.nv.cuinfo           --------------------------
	.section	.note.nv.cuinfo,"",@"SHT_NOTE"
	.sectionflags	@"SHF_NOTE_NV_CUINFO"
        /*0018*/ 	.short	0x0002
        /*001a*/ 	.short	0x0064
        /*001c*/ 	.short	0x0082
	.zero		2


//--------------------- .nv.info                  --------------------------
	.section	.nv.info,"",@"SHT_CUDA_INFO"
	.align	4


	//----- nvinfo : EIATTR_REGCOUNT
	.align		4
        /*0000*/ 	.byte	0x04, 0x2f
        /*0002*/ 	.short	(.L_19 - .L_18)
	.align		4
.L_18:
        /*0004*/ 	.word	index@(_ZN7cutlass13device_kernelINS_4gemm6kernel13GemmUniversalIN4cute5tupleIJiiiiEEENS1_10collective13CollectiveMmaINS1_35MainloopSm100TmaUmmaWarpSpecializedILi8ELi2ELi4ENS5_IJNS4_1CILi4EEENSA_ILi2EEENSA_ILi1EEEEEEEENS5_IJNSA_ILi256EEENSA_ILi128EEESH_EEEaNS5_IJlSD_lEEEaSJ_NS4_8TiledMMAINS4_8MMA_AtomIJNS4_21SM100_MMA_S8_2x1SM_SSIaaiLi256ELi128ELNS4_4UMMA5MajorE0ELSO_0ELNSN_8SaturateE0EEEEEENS4_6LayoutINS5_IJSD_SD_SD_EEENS5_IJNSA_ILi0EEESU_SU_EEEEENS5_IJNS4_10UnderscoreESX_SX_EEEEENS4_28SM100_TMA_2SM_LOAD_MULTICASTENS4_14ComposedLayoutINS4_7SwizzleILi3ELi4ELi3EEENS4_18smem_ptr_flag_bitsILi8EEENSS_INS5_IJNSA_ILi8EEESH_EEENS5_IJSH_SD_EEEEEEEvNS4_8identityES10_S1A_vS1B_EENS_8epilogue10collective18CollectiveEpilogueINS1D_23Sm100TmaWarpSpecializedILi2ELi2ELi64ELb0ELb0EEEJNS5_IJSH_SH_SH_EEENS5_IJNSS_ISH_SD_EENSS_INSA_ILi64EEESD_EEEEEaSJ_aSJ_NS1D_6fusion15FusionCallbacksIS1H_NS1N_17LinearCombinationIaiaiLNS_15FloatRoundStyleE2EEES1I_S1M_JEEENS4_5SM1004TMEM4LOAD26SM100_TMEM_LOAD_32dp32b64xENS4_13SM90_TMA_LOADENS11_INS12_ILi2ELi4ELi3EEES15_NSS_INS5_IJS16_S1K_EEENS5_IJS1K_SD_EEEEEEENS4_39AutoVectorizingCopyWithAssumedAlignmentILi128EEENS4_14SM90_TMA_STOREES22_S24_S24_EEEvvEEEEvNT_6ParamsE)
        /*0008*/ 	.word	0x000000a4


	//----- nvinfo : EIATTR_FRAME_SIZE
	.align		4
.L_19:
        /*000c*/ 	.byte	0x04, 0x11
        /*000e*/ 	.short	(.L_21 - .L_20)
	.align		4
.L_20:
        /*0010*/ 	.word	index@($__internal_2_$__cuda_sm10x_tcgen05_guardrail_trap_unallocated_columns_being_dealloced)
        /*0014*/ 	.word	0x00000000


	//----- nvinfo : EIATTR_FRAME_SIZE
	.align		4
.L_21:
        /*0018*/ 	.byte	0x04, 0x11
        /*001a*/ 	.short	(.L_23 - .L_22)
	.align		4
.L_22:
        /*001c*/ 	.word	index@($__internal_1_$__cuda_sm10x_tcgen05_guardrail_trap_phase_invalid_during_alloc)
        /*0020*/ 	.word	0x00000000


	//----- nvinfo : EIATTR_FRAME_SIZE
	.align		4
.L_23:
        /*0024*/ 	.byte	0x04, 0x11
        /*0026*/ 	.short	(.L_25 - .L_24)
	.align		4
.L_24:
        /*0028*/ 	.word	index@($__internal_0_$__cuda_sm10x_tcgen05_guardrail_trap_col_being_dealloced_not_returned_by_alloc)
        /*002c*/ 	.word	0x00000000


	//----- nvinfo : EIATTR_FRAME_SIZE
	.align		4
.L_25:
        /*0030*/ 	.byte	0x04, 0x11
        /*0032*/ 	.short	(.L_27 - .L_26)
	.align		4
.L_26:
        /*0034*/ 	.word	index@(_ZN7cutlass13device_kernelINS_4gemm6kernel13GemmUniversalIN4cute5tupleIJiiiiEEENS1_10collective13CollectiveMmaINS1_35MainloopSm100TmaUmmaWarpSpecializedILi8ELi2ELi4ENS5_IJNS4_1CILi4EEENSA_ILi2EEENSA_ILi1EEEEEEEENS5_IJNSA_ILi256EEENSA_ILi128EEESH_EEEaNS5_IJlSD_lEEEaSJ_NS4_8TiledMMAINS4_8MMA_AtomIJNS4_21SM100_MMA_S8_2x1SM_SSIaaiLi256ELi128ELNS4_4UMMA5MajorE0ELSO_0ELNSN_8SaturateE0EEEEEENS4_6LayoutINS5_IJSD_SD_SD_EEENS5_IJNSA_ILi0EEESU_SU_EEEEENS5_IJNS4_10UnderscoreESX_SX_EEEEENS4_28SM100_TMA_2SM_LOAD_MULTICASTENS4_14ComposedLayoutINS4_7SwizzleILi3ELi4ELi3EEENS4_18smem_ptr_flag_bitsILi8EEENSS_INS5_IJNSA_ILi8EEESH_EEENS5_IJSH_SD_EEEEEEEvNS4_8identityES10_S1A_vS1B_EENS_8epilogue10collective18CollectiveEpilogueINS1D_23Sm100TmaWarpSpecializedILi2ELi2ELi64ELb0ELb0EEEJNS5_IJSH_SH_SH_EEENS5_IJNSS_ISH_SD_EENSS_INSA_ILi64EEESD_EEEEEaSJ_aSJ_NS1D_6fusion15FusionCallbacksIS1H_NS1N_17LinearCombinationIaiaiLNS_15FloatRoundStyleE2EEES1I_S1M_JEEENS4_5SM1004TMEM4LOAD26SM100_TMEM_LOAD_32dp32b64xENS4_13SM90_TMA_LOADENS11_INS12_ILi2ELi4ELi3EEES15_NSS_INS5_IJS16_S1K_EEENS5_IJS1K_SD_EEEEEEENS4_39AutoVectorizingCopyWithAssumedAlignmentILi128EEENS4_14SM90_TMA_STOREES22_S24_S24_EEEvvEEEEvNT_6ParamsE)
        /*0038*/ 	.word	0x00000000


	//----- nvinfo : EIATTR_MIN_STACK_SIZE
	.align		4
.L_27:
        /*003c*/ 	.byte	0x04, 0x12
        /*003e*/ 	.short	(.L_29 - .L_28)
	.align		4
.L_28:
        /*0040*/ 	.word	index@(_ZN7cutlass13device_kernelINS_4gemm6kernel13GemmUniversalIN4cute5tupleIJiiiiEEENS1_10collective13CollectiveMmaINS1_35MainloopSm100TmaUmmaWarpSpecializedILi8ELi2ELi4ENS5_IJNS4_1CILi4EEENSA_ILi2EEENSA_ILi1EEEEEEEENS5_IJNSA_ILi256EEENSA_ILi128EEESH_EEEaNS5_IJlSD_lEEEaSJ_NS4_8TiledMMAINS4_8MMA_AtomIJNS4_21SM100_MMA_S8_2x1SM_SSIaaiLi256ELi128ELNS4_4UMMA5MajorE0ELSO_0ELNSN_8SaturateE0EEEEEENS4_6LayoutINS5_IJSD_SD_SD_EEENS5_IJNSA_ILi0EEESU_SU_EEEEENS5_IJNS4_10UnderscoreESX_SX_EEEEENS4_28SM100_TMA_2SM_LOAD_MULTICASTENS4_14ComposedLayoutINS4_7SwizzleILi3ELi4ELi3EEENS4_18smem_ptr_flag_bitsILi8EEENSS_INS5_IJNSA_ILi8EEESH_EEENS5_IJSH_SD_EEEEEEEvNS4_8identityES10_S1A_vS1B_EENS_8epilogue10collective18CollectiveEpilogueINS1D_23Sm100TmaWarpSpecializedILi2ELi2ELi64ELb0ELb0EEEJNS5_IJSH_SH_SH_EEENS5_IJNSS_ISH_SD_EENSS_INSA_ILi64EEESD_EEEEEaSJ_aSJ_NS1D_6fusion15FusionCallbacksIS1H_NS1N_17LinearCombinationIaiaiLNS_15FloatRoundStyleE2EEES1I_S1M_JEEENS4_5SM1004TMEM4LOAD26SM100_TMEM_LOAD_32dp32b64xENS4_13SM90_TMA_LOADENS11_INS12_ILi2ELi4ELi3EEES15_NSS_INS5_IJS16_S1K_EEENS5_IJS1K_SD_EEEEEEENS4_39AutoVectorizingCopyWithAssumedAlignmentILi128EEENS4_14SM90_TMA_STOREES22_S24_S24_EEEvvEEEEvNT_6ParamsE)
        /*0044*/ 	.word	0x00000000
.L_29:


//--------------------- .nv.compat                --------------------------
	.section	.nv.compat,"",@"SHT_CUDA_COMPAT_INFO"
	.align	4
        /*0000*/ 	.byte	0x02, 0x09, 0x01, 0x00, 0x02, 0x02, 0x03, 0x00, 0x02, 0x05, 0x06, 0x00, 0x03, 0x07, 0x01, 0x01
        /*0010*/ 	.byte	0x02, 0x03, 0x01, 0x00, 0x02, 0x06, 0x01, 0x00, 0x04, 0x0b, 0x08, 0x00, 0x01, 0x00, 0x00, 0x00
        /*0020*/ 	.byte	0x00, 0x00, 0x00, 0x00


//--------------------- .nv.info._ZN7cutlass13device_kernelINS_4gemm6kernel13GemmUniversalIN4cute5tupleIJiiiiEEENS1_10collective13CollectiveMmaINS1_35MainloopSm100TmaUmmaWarpSpecializedILi8ELi2ELi4ENS5_IJNS4_1CILi4EEENSA_ILi2EEENSA_ILi1EEEEEEEENS5_IJNSA_ILi256EEENSA_ILi128EEESH_EEEaNS5_IJlSD_lEEEaSJ_NS4_8TiledMMAINS4_8MMA_AtomIJNS4_21SM100_MMA_S8_2x1SM_SSIaaiLi256ELi128ELNS4_4UMMA5MajorE0ELSO_0ELNSN_8SaturateE0EEEEEENS4_6LayoutINS5_IJSD_SD_SD_EEENS5_IJNSA_ILi0EEESU_SU_EEEEENS5_IJNS4_10UnderscoreESX_SX_EEEEENS4_28SM100_TMA_2SM_LOAD_MULTICASTENS4_14ComposedLayoutINS4_7SwizzleILi3ELi4ELi3EEENS4_18smem_ptr_flag_bitsILi8EEENSS_INS5_IJNSA_ILi8EEESH_EEENS5_IJSH_SD_EEEEEEEvNS4_8identityES10_S1A_vS1B_EENS_8epilogue10collective18CollectiveEpilogueINS1D_23Sm100TmaWarpSpecializedILi2ELi2ELi64ELb0ELb0EEEJNS5_IJSH_SH_SH_EEENS5_IJNSS_ISH_SD_EENSS_INSA_ILi64EEESD_EEEEEaSJ_aSJ_NS1D_6fusion15FusionCallbacksIS1H_NS1N_17LinearCombinationIaiaiLNS_15FloatRoundStyleE2EEES1I_S1M_JEEENS4_5SM1004TMEM4LOAD26SM100_TMEM_LOAD_32dp32b64xENS4_13SM90_TMA_LOADENS11_INS12_ILi2ELi4ELi3EEES15_NSS_INS5_IJS16_S1K_EEENS5_IJS1K_SD_EEEEEEENS4_39AutoVectorizingCopyWithAssumedAlignmentILi128EEENS4_14SM90_TMA_STOREES22_S24_S24_EEEvvEEEEvNT_6ParamsE --------------------------
	.section	.nv.info._ZN7cutlass13device_kernelINS_4gemm6kernel13GemmUniversalIN4cute5tupleIJiiiiEEENS1_10collective13CollectiveMmaINS1_35MainloopSm100TmaUmmaWarpSpecializedILi8ELi2ELi4ENS5_IJNS4_1CILi4EEENSA_ILi2EEENSA_ILi1EEEEEEEENS5_IJNSA_ILi256EEENSA_ILi128EEESH_EEEaNS5_IJlSD_lEEEaSJ_NS4_8TiledMMAINS4_8MMA_AtomIJNS4_21SM100_MMA_S8_2x1SM_SSIaaiLi256ELi128ELNS4_4UMMA5MajorE0ELSO_0ELNSN_8SaturateE0EEEEEENS4_6LayoutINS5_IJSD_SD_SD_EEENS5_IJNSA_ILi0EEESU_SU_EEEEENS5_IJNS4_10UnderscoreESX_SX_EEEEENS4_28SM100_TMA_2SM_LOAD_MULTICASTENS4_14ComposedLayoutINS4_7SwizzleILi3ELi4ELi3EEENS4_18smem_ptr_flag_bitsILi8EEENSS_INS5_IJNSA_ILi8EEESH_EEENS5_IJSH_SD_EEEEEEEvNS4_8identityES10_S1A_vS1B_EENS_8epilogue10collective18CollectiveEpilogueINS1D_23Sm100TmaWarpSpecializedILi2ELi2ELi64ELb0ELb0EEEJNS5_IJSH_SH_SH_EEENS5_IJNSS_ISH_SD_EENSS_INSA_ILi64EEESD_EEEEEaSJ_aSJ_NS1D_6fusion15FusionCallbacksIS1H_NS1N_17LinearCombinationIaiaiLNS_15FloatRoundStyleE2EEES1I_S1M_JEEENS4_5SM1004TMEM4LOAD26SM100_TMEM_LOAD_32dp32b64xENS4_13SM90_TMA_LOADENS11_INS12_ILi2ELi4ELi3EEES15_NSS_INS5_IJS16_S1K_EEENS5_IJS1K_SD_EEEEEEENS4_39AutoVectorizingCopyWithAssumedAlignmentILi128EEENS4_14SM90_TMA_STOREES22_S24_S24_EEEvvEEEEvNT_6ParamsE,"",@"SHT_CUDA_INFO"
	.sectionflags	@""
	.align	4


	//----- nvinfo : EIATTR_CUDA_API_VERSION
	.align		4
        /*0000*/ 	.byte	0x04, 0x37
        /*0002*/ 	.short	(.L_31 - .L_30)
.L_30:
        /*0004*/ 	.word	0x00000082


	//----- nvinfo : EIATTR_KPARAM_INFO
	.align		4
.L_31:
        /*0008*/ 	.byte	0x04, 0x17
        /*000a*/ 	.short	(.L_33 - .L_32)
.L_32:
        /*000c*/ 	.word	0x00000000
        /*0010*/ 	.short	0x0000
        /*0012*/ 	.short	0x0000
        /*0014*/ 	.byte	0x00, 0xf0, 0x01, 0x20


	//----- nvinfo : EIATTR_AT_ENTRY_FRAGMENTS
	.align		4
.L_33:
        /*0018*/ 	.byte	0x04, 0x4f
        /*001a*/ 	.short	(.L_35 - .L_34)


	//   ....[0]....
.L_34:
        /*001c*/ 	.word	0x00000007


	//----- nvinfo : EIATTR_RESERVED_SMEM_USED
	.align		4
.L_35:
        /*0020*/ 	.byte	0x01, 0x41
	.zero		2


	//----- nvinfo : EIATTR_SPARSE_MMA_MASK
	.align		4
        /*0024*/ 	.byte	0x03, 0x50
        /*0026*/ 	.short	0x0000


	//----- nvinfo : EIATTR_TCGEN05_2CTA_USED
	.align		4
        /*0028*/ 	.byte	0x01, 0x52
	.zero		2


	//----- nvinfo : EIATTR_MAXREG_COUNT
	.align		4
        /*002c*/ 	.byte	0x03, 0x1b
        /*002e*/ 	.short	0x00ff


	//----- nvinfo : EIATTR_NUM_BARRIERS
	.align		4
        /*0030*/ 	.byte	0x02, 0x4c
        /*0032*/ 	.byte	0x07
	.zero		1


	//----- nvinfo : EIATTR_EXTERNS
	.align		4
        /*0034*/ 	.byte	0x04, 0x0f
        /*0036*/ 	.short	(.L_37 - .L_36)


	//   ....[0]....
	.align		4
.L_36:
        /*0038*/ 	.word	index@(__assertfail)


	//----- nvinfo : EIATTR_MERCURY_ISA_VERSION
	.align		4
.L_37:
        /*003c*/ 	.byte	0x03, 0x5f
        /*003e*/ 	.short	0x0101


	//----- nvinfo : EIATTR_INT_WARP_WIDE_INSTR_OFFSETS
	.align		4
        /*0040*/ 	.byte	0x04, 0x31
        /*0042*/ 	.short	(.L_39 - .L_38)


	//   ....[0]....
.L_38:
        /*0044*/ 	.word	0x00000da0


	//   ....[1]....
        /*0048*/ 	.word	0x00000e40


	//   ....[2]....
        /*004c*/ 	.word	0x000046b0


	//   ....[3]....
        /*0050*/ 	.word	0x000046d0


	//   ....[4]....
        /*0054*/ 	.word	0x00004700


	//   ....[5]....
        /*0058*/ 	.word	0x00005220


	//   ....[6]....
        /*005c*/ 	.word	0x00005290


	//   ....[7]....
        /*0060*/ 	.word	0x00005370


	//   ....[8]....
        /*0064*/ 	.word	0x00005420


	//----- nvinfo : EIATTR_COOP_GROUP_MASK_REGIDS
	.align		4
.L_39:
        /*0068*/ 	.byte	0x04, 0x29
        /*006a*/ 	.short	(.L_41 - .L_40)


	//   ....[0]....
.L_40:
        /*006c*/ 	.word	0xffffffff


	//   ....[1]....
        /*0070*/ 	.word	0xffffffff


	//   ....[2]....
        /*0074*/ 	.word	0xffffffff


	//   ....[3]....
        /*0078*/ 	.word	0xffffffff


	//   ....[4]....
        /*007c*/ 	.word	0xffffffff


	//   ....[5]....
        /*0080*/ 	.word	0xffffffff


	//   ....[6]....
        /*0084*/ 	.word	0xffffffff


	//   ....[7]....
        /*0088*/ 	.word	0xffffffff


	//   ....[8]....
        /*008c*/ 	.word	0xffffffff


	//   ....[9]....
        /*0090*/ 	.word	0xffffffff


	//   ....[10]....
        /*0094*/ 	.word	0xffffffff


	//   ....[11]....
        /*0098*/ 	.word	0xffffffff


	//   ....[12]....
        /*009c*/ 	.word	0xffffffff


	//   ....[13]....
        /*00a0*/ 	.word	0xffffffff


	//----- nvinfo : EIATTR_COOP_GROUP_INSTR_OFFSETS
	.align		4
.L_41:
        /*00a4*/ 	.byte	0x04, 0x28
        /*00a6*/ 	.short	(.L_43 - .L_42)


	//   ....[0]....
.L_42:
        /*00a8*/ 	.word	0x000000b0


	//   ....[1]....
        /*00ac*/ 	.word	0x00000510


	//   ....[2]....
        /*00b0*/ 	.word	0x00000750


	//   ....[3]....
        /*00b4*/ 	.word	0x000008a0


	//   ....[4]....
        /*00b8*/ 	.word	0x00000990


	//   ....[5]....
        /*00bc*/ 	.word	0x00000af0


	//   ....[6]....
        /*00c0*/ 	.word	0x00000c80


	//   ....[7]....
        /*00c4*/ 	.word	0x00000ec0


	//   ....[8]....
        /*00c8*/ 	.word	0x000023b0


	//   ....[9]....
        /*00cc*/ 	.word	0x00003490


	//   ....[10]....
        /*00d0*/ 	.word	0x00003960


	//   ....[11]....
        /*00d4*/ 	.word	0x00003990


	//   ....[12]....
        /*00d8*/ 	.word	0x000045b0


	//   ....[13]....
        /*00dc*/ 	.word	0x000047c0


	//----- nvinfo : EIATTR_VRC_CTA_INIT_COUNT
	.align		4
.L_43:
        /*00e0*/ 	.byte	0x02, 0x4a
        /*00e2*/ 	.byte	0x80
	.zero		1


	//----- nvinfo : EIATTR_SYSCALL_OFFSETS
	.align		4
        /*00e4*/ 	.byte	0x04, 0x46
        /*00e6*/ 	.short	(.L_45 - .L_44)


	//   ....[0]....
.L_44:
        /*00e8*/ 	.word	0x00006010


	//   ....[1]....
        /*00ec*/ 	.word	0x00006150


	//   ....[2]....
        /*00f0*/ 	.word	0x000069a0


	//   ....[3]....
        /*00f4*/ 	.word	0x00007fa0


	//----- nvinfo : EIATTR_MBARRIER_INSTR_OFFSETS
	.align		4
.L_45:
        /*00f8*/ 	.byte	0x04, 0x39
        /*00fa*/ 	.short	(.L_47 - .L_46)


	//   ....[0]....
.L_46:
        /*00fc*/ 	.word	0x00000640
        /*0100*/ 	.word	0x000000ff
        /*0104*/ 	.word	0x00000000
        /*0108*/ 	.short	0x0100
        /*010a*/ 	.byte	0x04
	.zero		1


	//   ....[1]....
        /*010c*/ 	.word	0x00000650
        /*0110*/ 	.word	0x000000ff
        /*0114*/ 	.word	0x00000040
        /*0118*/ 	.short	0x0100
        /*011a*/ 	.byte	0x04
	.zero		1


	//   ....[2]....
        /*011c*/ 	.word	0x00000660
        /*0120*/ 	.word	0x000000ff
        /*0124*/ 	.word	0x00000008
        /*0128*/ 	.short	0x0100
        /*012a*/ 	.byte	0x04
	.zero		1


	//   ....[3]....
        /*012c*/ 	.word	0x00000670
        /*0130*/ 	.word	0x000000ff
        /*0134*/ 	.word	0x00000048
        /*0138*/ 	.short	0x0100
        /*013a*/ 	.byte	0x04
	.zero		1


	//   ....[4]....
        /*013c*/ 	.word	0x00000680
        /*0140*/ 	.word	0x000000ff
        /*0144*/ 	.word	0x00000010
        /*0148*/ 	.short	0x0100
        /*014a*/ 	.byte	0x04
	.zero		1


	//   ....[5]....
        /*014c*/ 	.word	0x00000690
        /*0150*/ 	.word	0x000000ff
        /*0154*/ 	.word	0x00000050
        /*0158*/ 	.short	0x0100
        /*015a*/ 	.byte	0x04
	.zero		1


	//   ....[6]....
        /*015c*/ 	.word	0x000006a0
        /*0160*/ 	.word	0x000000ff
        /*0164*/ 	.word	0x00000018
        /*0168*/ 	.short	0x0100
        /*016a*/ 	.byte	0x04
	.zero		1


	//   ....[7]....
        /*016c*/ 	.word	0x000006b0
        /*0170*/ 	.word	0x000000ff
        /*0174*/ 	.word	0x00000058
        /*0178*/ 	.short	0x0100
        /*017a*/ 	.byte	0x04
	.zero		1


	//   ....[8]....
        /*017c*/ 	.word	0x000006c0
        /*0180*/ 	.word	0x000000ff
        /*0184*/ 	.word	0x00000020
        /*0188*/ 	.short	0x0100
        /*018a*/ 	.byte	0x04
	.zero		1


	//   ....[9]....
        /*018c*/ 	.word	0x000006d0
        /*0190*/ 	.word	0x000000ff
        /*0194*/ 	.word	0x00000060
        /*0198*/ 	.short	0x0100
        /*019a*/ 	.byte	0x04
	.zero		1


	//   ....[10]....
        /*019c*/ 	.word	0x000006e0
        /*01a0*/ 	.word	0x000000ff
        /*01a4*/ 	.word	0x00000028
        /*01a8*/ 	.short	0x0100
        /*01aa*/ 	.byte	0x04
	.zero		1


	//   ....[11]....
        /*01ac*/ 	.word	0x000006f0
        /*01b0*/ 	.word	0x000000ff
        /*01b4*/ 	.word	0x00000068
        /*01b8*/ 	.short	0x0100
        /*01ba*/ 	.byte	0x04
	.zero		1


	//   ....[12]....
        /*01bc*/ 	.word	0x00000700
        /*01c0*/ 	.word	0x000000ff
        /*01c4*/ 	.word	0x00000030
        /*01c8*/ 	.short	0x0100
        /*01ca*/ 	.byte	0x04
	.zero		1


	//   ....[13]....
        /*01cc*/ 	.word	0x00000710
        /*01d0*/ 	.word	0x000000ff
        /*01d4*/ 	.word	0x00000070
        /*01d8*/ 	.short	0x0100
        /*01da*/ 	.byte	0x04
	.zero		1


	//   ....[14]....
        /*01dc*/ 	.word	0x00000720
        /*01e0*/ 	.word	0x000000ff
        /*01e4*/ 	.word	0x00000038
        /*01e8*/ 	.short	0x0100
        /*01ea*/ 	.byte	0x04
	.zero		1


	//   ....[15]....
        /*01ec*/ 	.word	0x00000730
        /*01f0*/ 	.word	0x000000ff
        /*01f4*/ 	.word	0x00000078
        /*01f8*/ 	.short	0x0100
        /*01fa*/ 	.byte	0x04
	.zero		1


	//   ....[16]....
        /*01fc*/ 	.word	0x00000850
        /*0200*/ 	.word	0x000000ff
        /*0204*/ 	.word	0x00000080
        /*0208*/ 	.short	0x0100
        /*020a*/ 	.byte	0x04
	.zero		1


	//   ....[17]....
        /*020c*/ 	.word	0x00000860
        /*0210*/ 	.word	0x000000ff
        /*0214*/ 	.word	0x00000090
        /*0218*/ 	.short	0x0100
        /*021a*/ 	.byte	0x04
	.zero		1


	//   ....[18]....
        /*021c*/ 	.word	0x00000870
        /*0220*/ 	.word	0x000000ff
        /*0224*/ 	.word	0x00000088
        /*0228*/ 	.short	0x0100
        /*022a*/ 	.byte	0x04
	.zero		1


	//   ....[19]....
        /*022c*/ 	.word	0x00000880
        /*0230*/ 	.word	0x000000ff
        /*0234*/ 	.word	0x00000098
        /*0238*/ 	.short	0x0100
        /*023a*/ 	.byte	0x04
	.zero		1


	//   ....[20]....
        /*023c*/ 	.word	0x00000960
        /*0240*/ 	.word	0x000000ff
        /*0244*/ 	.word	0x000000a0
        /*0248*/ 	.short	0x0100
        /*024a*/ 	.byte	0x06
	.zero		1


	//   ....[21]....
        /*024c*/ 	.word	0x00000970
        /*0250*/ 	.word	0x000000ff
        /*0254*/ 	.word	0x000000a8
        /*0258*/ 	.short	0x0100
        /*025a*/ 	.byte	0x06
	.zero		1


	//   ....[22]....
        /*025c*/ 	.word	0x00000aa0
        /*0260*/ 	.word	0x000000ff
        /*0264*/ 	.word	0x000000b0
        /*0268*/ 	.short	0x0100
        /*026a*/ 	.byte	0x06
	.zero		1


	//   ....[23]....
        /*026c*/ 	.word	0x00000ab0
        /*0270*/ 	.word	0x000000ff
        /*0274*/ 	.word	0x000000c0
        /*0278*/ 	.short	0x0100
        /*027a*/ 	.byte	0x06
	.zero		1


	//   ....[24]....
        /*027c*/ 	.word	0x00000ac0
        /*0280*/ 	.word	0x000000ff
        /*0284*/ 	.word	0x000000b8
        /*0288*/ 	.short	0x0100
        /*028a*/ 	.byte	0x06
	.zero		1


	//   ....[25]....
        /*028c*/ 	.word	0x00000ad0
        /*0290*/ 	.word	0x000000ff
        /*0294*/ 	.word	0x000000c8
        /*0298*/ 	.short	0x0100
        /*029a*/ 	.byte	0x06
	.zero		1


	//   ....[26]....
        /*029c*/ 	.word	0x00000bf0
        /*02a0*/ 	.word	0x000000ff
        /*02a4*/ 	.word	0x000000d0
        /*02a8*/ 	.short	0x0100
        /*02aa*/ 	.byte	0x04
	.zero		1


	//   ....[27]....
        /*02ac*/ 	.word	0x00000c00
        /*02b0*/ 	.word	0x000000ff
        /*02b4*/ 	.word	0x000000f0
        /*02b8*/ 	.short	0x0100
        /*02ba*/ 	.byte	0x04
	.zero		1


	//   ....[28]....
        /*02bc*/ 	.word	0x00000c10
        /*02c0*/ 	.word	0x000000ff
        /*02c4*/ 	.word	0x000000d8
        /*02c8*/ 	.short	0x0100
        /*02ca*/ 	.byte	0x04
	.zero		1


	//   ....[29]....
        /*02cc*/ 	.word	0x00000c20
        /*02d0*/ 	.word	0x000000ff
        /*02d4*/ 	.word	0x000000f8
        /*02d8*/ 	.short	0x0100
        /*02da*/ 	.byte	0x04
	.zero		1


	//   ....[30]....
        /*02dc*/ 	.word	0x00000c30
        /*02e0*/ 	.word	0x000000ff
        /*02e4*/ 	.word	0x000000e0
        /*02e8*/ 	.short	0x0100
        /*02ea*/ 	.byte	0x04
	.zero		1


	//   ....[31]....
        /*02ec*/ 	.word	0x00000c40
        /*02f0*/ 	.word	0x000000ff
        /*02f4*/ 	.word	0x00000100
        /*02f8*/ 	.short	0x0100
        /*02fa*/ 	.byte	0x04
	.zero		1


	//   ....[32]....
        /*02fc*/ 	.word	0x00000c50
        /*0300*/ 	.word	0x000000ff
        /*0304*/ 	.word	0x000000e8
        /*0308*/ 	.short	0x0100
        /*030a*/ 	.byte	0x04
	.zero		1


	//   ....[33]....
        /*030c*/ 	.word	0x00000c60
        /*0310*/ 	.word	0x000000ff
        /*0314*/ 	.word	0x00000108
        /*0318*/ 	.short	0x0100
        /*031a*/ 	.byte	0x04
	.zero		1


	//   ....[34]....
        /*031c*/ 	.word	0x00000d50
        /*0320*/ 	.word	0x000000ff
        /*0324*/ 	.word	0x00000110
        /*0328*/ 	.short	0x0100
        /*032a*/ 	.byte	0x04
	.zero		1


	//   ....[35]....
        /*032c*/ 	.word	0x00000d60
        /*0330*/ 	.word	0x000000ff
        /*0334*/ 	.word	0x00000120
        /*0338*/ 	.short	0x0100
        /*033a*/ 	.byte	0x04
	.zero		1


	//   ....[36]....
        /*033c*/ 	.word	0x00000d70
        /*0340*/ 	.word	0x000000ff
        /*0344*/ 	.word	0x00000118
        /*0348*/ 	.short	0x0100
        /*034a*/ 	.byte	0x04
	.zero		1


	//   ....[37]....
        /*034c*/ 	.word	0x00000d80
        /*0350*/ 	.word	0x000000ff
        /*0354*/ 	.word	0x00000128
        /*0358*/ 	.short	0x0100
        /*035a*/ 	.byte	0x04
	.zero		1


	//   ....[38]....
        /*035c*/ 	.word	0x00000e80
        /*0360*/ 	.word	0x000000ff
        /*0364*/ 	.word	0x00000130
        /*0368*/ 	.short	0x0100
        /*036a*/ 	.byte	0x06
	.zero		1


	//   ....[39]....
        /*036c*/ 	.word	0x00001bb0
        /*0370*/ 	.word	0x00000003
        /*0374*/ 	.word	0x00000120
        /*0378*/ 	.short	0x010a
        /*037a*/ 	.byte	0xff
	.zero		1


	//   ....[40]....
        /*037c*/ 	.word	0x00001be0
        /*0380*/ 	.word	0x00000003
        /*0384*/ 	.word	0x00000110
        /*0388*/ 	.short	0x0101
        /*038a*/ 	.byte	0xff
	.zero		1


	//   ....[41]....
        /*038c*/ 	.word	0x00001ca0
        /*0390*/ 	.word	0x000000ff
        /*0394*/ 	.word	0x00000040
        /*0398*/ 	.short	0x010a
        /*039a*/ 	.byte	0x04
	.zero		1


	//   ....[42]....
        /*039c*/ 	.word	0x00001d70
        /*03a0*/ 	.word	0x000000ff
        /*03a4*/ 	.word	0x00000040
        /*03a8*/ 	.short	0x010a
        /*03aa*/ 	.byte	0x21
	.zero		1


	//   ....[43]....
        /*03ac*/ 	.word	0x00001f20
        /*03b0*/ 	.word	0x000000ff
        /*03b4*/ 	.word	0x00000040
        /*03b8*/ 	.short	0x010a
        /*03ba*/ 	.byte	0x07
	.zero		1


	//   ....[44]....
        /*03bc*/ 	.word	0x00002040
        /*03c0*/ 	.word	0x000000ff
        /*03c4*/ 	.word	0x000000a8
        /*03c8*/ 	.short	0x0101
        /*03ca*/ 	.byte	0x06
	.zero		1


	//   ....[45]....
        /*03cc*/ 	.word	0x00002060
        /*03d0*/ 	.word	0x000000ff
        /*03d4*/ 	.word	0x00000040
        /*03d8*/ 	.short	0x010a
        /*03da*/ 	.byte	0x04
	.zero		1


	//   ....[46]....
        /*03dc*/ 	.word	0x000020e0
        /*03e0*/ 	.word	0x000000ff
        /*03e4*/ 	.word	0x00000040
        /*03e8*/ 	.short	0x010a
        /*03ea*/ 	.byte	0x11
	.zero		1


	//   ....[47]....
        /*03ec*/ 	.word	0x00002270
        /*03f0*/ 	.word	0x000000ff
        /*03f4*/ 	.word	0x00000040
        /*03f8*/ 	.short	0x010a
        /*03fa*/ 	.byte	0x08
	.zero		1


	//   ....[48]....
        /*03fc*/ 	.word	0x000023e0
        /*0400*/ 	.word	0x00000003
        /*0404*/ 	.word	0x000000b0
        /*0408*/ 	.short	0x010a
        /*040a*/ 	.byte	0xff
	.zero		1


	//   ....[49]....
        /*040c*/ 	.word	0x00002530
        /*0410*/ 	.word	0x00000000
        /*0414*/ 	.word	0x00000000
        /*0418*/ 	.short	0x0101
        /*041a*/ 	.byte	0xff
	.zero		1


	//   ....[50]....
        /*041c*/ 	.word	0x00002ad0
        /*0420*/ 	.word	0x000000ff
        /*0424*/ 	.word	0x00000000
        /*0428*/ 	.short	0x010a
        /*042a*/ 	.byte	0x04
	.zero		1


	//   ....[51]....
        /*042c*/ 	.word	0x00002b60
        /*0430*/ 	.word	0x000000ff
        /*0434*/ 	.word	0x00000000
        /*0438*/ 	.short	0x010a
        /*043a*/ 	.byte	0x05
	.zero		1


	//   ....[52]....
        /*043c*/ 	.word	0x00002bf0
        /*0440*/ 	.word	0x000000ff
        /*0444*/ 	.word	0x00000000
        /*0448*/ 	.short	0x010a
        /*044a*/ 	.byte	0x05
	.zero		1


	//   ....[53]....
        /*044c*/ 	.word	0x00002c80
        /*0450*/ 	.word	0x000000ff
        /*0454*/ 	.word	0x00000000
        /*0458*/ 	.short	0x010a
        /*045a*/ 	.byte	0x05
	.zero		1


	//   ....[54]....
        /*045c*/ 	.word	0x00002d10
        /*0460*/ 	.word	0x000000ff
        /*0464*/ 	.word	0x00000000
        /*0468*/ 	.short	0x010a
        /*046a*/ 	.byte	0x05
	.zero		1


	//   ....[55]....
        /*046c*/ 	.word	0x00002da0
        /*0470*/ 	.word	0x000000ff
        /*0474*/ 	.word	0x00000000
        /*0478*/ 	.short	0x010a
        /*047a*/ 	.byte	0x05
	.zero		1


	//   ....[56]....
        /*047c*/ 	.word	0x00002e30
        /*0480*/ 	.word	0x000000ff
        /*0484*/ 	.word	0x00000000
        /*0488*/ 	.short	0x010a
        /*048a*/ 	.byte	0x05
	.zero		1


	//   ....[57]....
        /*048c*/ 	.word	0x00002ed0
        /*0490*/ 	.word	0x00000000
        /*0494*/ 	.word	0x00000000
        /*0498*/ 	.short	0x010a
        /*049a*/ 	.byte	0xff
	.zero		1


	//   ....[58]....
        /*049c*/ 	.word	0x00002ff0
        /*04a0*/ 	.word	0x00000002
        /*04a4*/ 	.word	0x00000110
        /*04a8*/ 	.short	0x010a
        /*04aa*/ 	.byte	0xff
	.zero		1


	//   ....[59]....
        /*04ac*/ 	.word	0x00003050
        /*04b0*/ 	.word	0x00000004
        /*04b4*/ 	.word	0x00000000
        /*04b8*/ 	.short	0x0101
        /*04ba*/ 	.byte	0xff
	.zero		1


	//   ....[60]....
        /*04bc*/ 	.word	0x00003070
        /*04c0*/ 	.word	0x000000ff
        /*04c4*/ 	.word	0x000000c0
        /*04c8*/ 	.short	0x010a
        /*04ca*/ 	.byte	0x04
	.zero		1


	//   ....[61]....
        /*04cc*/ 	.word	0x00003190
        /*04d0*/ 	.word	0x00000002
        /*04d4*/ 	.word	0x000000b0
        /*04d8*/ 	.short	0x010a
        /*04da*/ 	.byte	0xff
	.zero		1


	//   ....[62]....
        /*04dc*/ 	.word	0x000032a0
        /*04e0*/ 	.word	0x00000002
        /*04e4*/ 	.word	0x00000000
        /*04e8*/ 	.short	0x0101
        /*04ea*/ 	.byte	0xff
	.zero		1


	//   ....[63]....
        /*04ec*/ 	.word	0x00003330
        /*04f0*/ 	.word	0x000000ff
        /*04f4*/ 	.word	0x000000c0
        /*04f8*/ 	.short	0x0106
        /*04fa*/ 	.byte	0x04
	.zero		1


	//   ....[64]....
        /*04fc*/ 	.word	0x00003350
        /*0500*/ 	.word	0x000000ff
        /*0504*/ 	.word	0x000000c0
        /*0508*/ 	.short	0x010a
        /*050a*/ 	.byte	0x04
	.zero		1


	//   ....[65]....
        /*050c*/ 	.word	0x000033e0
        /*0510*/ 	.word	0x000000ff
        /*0514*/ 	.word	0x000000c0
        /*0518*/ 	.short	0x0106
        /*051a*/ 	.byte	0x07
	.zero		1


	//   ....[66]....
        /*051c*/ 	.word	0x00003420
        /*0520*/ 	.word	0x00000000
        /*0524*/ 	.word	0x000000c0
        /*0528*/ 	.short	0x010a
        /*052a*/ 	.byte	0xff
	.zero		1


	//   ....[67]....
        /*052c*/ 	.word	0x00003660
        /*0530*/ 	.word	0x000000ff
        /*0534*/ 	.word	0x00000008
        /*0538*/ 	.short	0x010a
        /*053a*/ 	.byte	0x05
	.zero		1


	//   ....[68]....
        /*053c*/ 	.word	0x00003680
        /*0540*/ 	.word	0x000000ff
        /*0544*/ 	.word	0x00000008
        /*0548*/ 	.short	0x010a
        /*054a*/ 	.byte	0x05
	.zero		1


	//   ....[69]....
        /*054c*/ 	.word	0x00003810
        /*0550*/ 	.word	0x000000ff
        /*0554*/ 	.word	0x00000008
        /*0558*/ 	.short	0x010a
        /*055a*/ 	.byte	0x05
	.zero		1


	//   ....[70]....
        /*055c*/ 	.word	0x00003830
        /*0560*/ 	.word	0x000000ff
        /*0564*/ 	.word	0x00000008
        /*0568*/ 	.short	0x010a
        /*056a*/ 	.byte	0x05
	.zero		1


	//   ....[71]....
        /*056c*/ 	.word	0x000038f0
        /*0570*/ 	.word	0x000000ff
        /*0574*/ 	.word	0x00000000
        /*0578*/ 	.short	0x0101
        /*057a*/ 	.byte	0x04
	.zero		1


	//   ....[72]....
        /*057c*/ 	.word	0x00003c30
        /*0580*/ 	.word	0x00000000
        /*0584*/ 	.word	0x000000b0
        /*0588*/ 	.short	0x010a
        /*058a*/ 	.byte	0xff
	.zero		1


	//   ....[73]....
        /*058c*/ 	.word	0x00003cf0
        /*0590*/ 	.word	0x00000000
        /*0594*/ 	.word	0x00000000
        /*0598*/ 	.short	0x0101
        /*059a*/ 	.byte	0xff
	.zero		1


	//   ....[74]....
        /*059c*/ 	.word	0x00003db0
        /*05a0*/ 	.word	0x000000ff
        /*05a4*/ 	.word	0x00000000
        /*05a8*/ 	.short	0x010a
        /*05aa*/ 	.byte	0x04
	.zero		1


	//   ....[75]....
        /*05ac*/ 	.word	0x00003dc0
        /*05b0*/ 	.word	0x000000ff
        /*05b4*/ 	.word	0x000000f0
        /*05b8*/ 	.short	0x010a
        /*05ba*/ 	.byte	0x1f
	.zero		1


	//   ....[76]....
        /*05bc*/ 	.word	0x00003e70
        /*05c0*/ 	.word	0x000000ff
        /*05c4*/ 	.word	0x00000000
        /*05c8*/ 	.short	0x010a
        /*05ca*/ 	.byte	0x05
	.zero		1


	//   ....[77]....
        /*05cc*/ 	.word	0x00003fa0
        /*05d0*/ 	.word	0x000000ff
        /*05d4*/ 	.word	0x00000000
        /*05d8*/ 	.short	0x010a
        /*05da*/ 	.byte	0x04
	.zero		1


	//   ....[78]....
        /*05dc*/ 	.word	0x000042a0
        /*05e0*/ 	.word	0x000000ff
        /*05e4*/ 	.word	0x00000000
        /*05e8*/ 	.short	0x010a
        /*05ea*/ 	.byte	0x04
	.zero		1


	//   ....[79]....
        /*05ec*/ 	.word	0x00004330
        /*05f0*/ 	.word	0x000000ff
        /*05f4*/ 	.word	0x00000000
        /*05f8*/ 	.short	0x010a
        /*05fa*/ 	.byte	0x05
	.zero		1


	//   ....[80]....
        /*05fc*/ 	.word	0x000043c0
        /*0600*/ 	.word	0x000000ff
        /*0604*/ 	.word	0x00000000
        /*0608*/ 	.short	0x010a
        /*060a*/ 	.byte	0x05
	.zero		1


	//   ....[81]....
        /*060c*/ 	.word	0x00004460
        /*0610*/ 	.word	0x00000000
        /*0614*/ 	.word	0x00000000
        /*0618*/ 	.short	0x010a
        /*061a*/ 	.byte	0xff
	.zero		1


	//   ....[82]....
        /*061c*/ 	.word	0x000044a0
        /*0620*/ 	.word	0x00000000
        /*0624*/ 	.word	0x00000000
        /*0628*/ 	.short	0x010a
        /*062a*/ 	.byte	0xff
	.zero		1


	//   ....[83]....
        /*062c*/ 	.word	0x00004510
        /*0630*/ 	.word	0x000000ff
        /*0634*/ 	.word	0x00000000
        /*0638*/ 	.short	0x0101
        /*063a*/ 	.byte	0x04
	.zero		1


	//   ....[84]....
        /*063c*/ 	.word	0x00004550
        /*0640*/ 	.word	0x000000ff
        /*0644*/ 	.word	0x00000130
        /*0648*/ 	.short	0x010a
        /*064a*/ 	.byte	0x1a
	.zero		1


	//   ....[85]....
        /*064c*/ 	.word	0x000045a0
        /*0650*/ 	.word	0x000000ff
        /*0654*/ 	.word	0x00000000
        /*0658*/ 	.short	0x0101
        /*065a*/ 	.byte	0x04
	.zero		1


	//   ....[86]....
        /*065c*/ 	.word	0x00004a20
        /*0660*/ 	.word	0x0000000c
        /*0664*/ 	.word	0x000000b0
        /*0668*/ 	.short	0x010a
        /*066a*/ 	.byte	0xff
	.zero		1


	//   ....[87]....
        /*066c*/ 	.word	0x00004b90
        /*0670*/ 	.word	0x00000000
        /*0674*/ 	.word	0x00000000
        /*0678*/ 	.short	0x0101
        /*067a*/ 	.byte	0xff
	.zero		1


	//   ....[88]....
        /*067c*/ 	.word	0x00005020
        /*0680*/ 	.word	0x000000ff
        /*0684*/ 	.word	0x000000a8
        /*0688*/ 	.short	0x010a
        /*068a*/ 	.byte	0x15
	.zero		1


	//   ....[89]....
        /*068c*/ 	.word	0x000051a0
        /*0690*/ 	.word	0x000000ff
        /*0694*/ 	.word	0x00000090
        /*0698*/ 	.short	0x010a
        /*069a*/ 	.byte	0x15
	.zero		1


	//   ....[90]....
        /*069c*/ 	.word	0x00005320
        /*06a0*/ 	.word	0x000000ff
        /*06a4*/ 	.word	0x00000080
        /*06a8*/ 	.short	0x010b
        /*06aa*/ 	.byte	0x15
	.zero		1


	//   ....[91]....
        /*06ac*/ 	.word	0x00005330
        /*06b0*/ 	.word	0x000000ff
        /*06b4*/ 	.word	0x00000000
        /*06b8*/ 	.short	0x0101
        /*06ba*/ 	.byte	0x06
	.zero		1


	//   ....[92]....
        /*06bc*/ 	.word	0x00005340
        /*06c0*/ 	.word	0x000000ff
        /*06c4*/ 	.word	0x00000098
        /*06c8*/ 	.short	0x010a
        /*06ca*/ 	.byte	0x15
	.zero		1


	//   ....[93]....
        /*06cc*/ 	.word	0x00005520
        /*06d0*/ 	.word	0x000000ff
        /*06d4*/ 	.word	0x00000088
        /*06d8*/ 	.short	0x010b
        /*06da*/ 	.byte	0x15
	.zero		1


	//   ....[94]....
        /*06dc*/ 	.word	0x00005530
        /*06e0*/ 	.word	0x000000ff
        /*06e4*/ 	.word	0x00000000
        /*06e8*/ 	.short	0x0101
        /*06ea*/ 	.byte	0x21
	.zero		1


	//   ....[95]....
        /*06ec*/ 	.word	0x00005560
        /*06f0*/ 	.word	0x000000ff
        /*06f4*/ 	.word	0x00000090
        /*06f8*/ 	.short	0x010a
        /*06fa*/ 	.byte	0x15
	.zero		1


	//   ....[96]....
        /*06fc*/ 	.word	0x000055a0
        /*0700*/ 	.word	0x00000000
        /*0704*/ 	.word	0x00000098
        /*0708*/ 	.short	0x010a
        /*070a*/ 	.byte	0xff
	.zero		1


	//   ....[97]....
        /*070c*/ 	.word	0x000058c0
        /*0710*/ 	.word	0x00000003
        /*0714*/ 	.word	0x000000b0
        /*0718*/ 	.short	0x010a
        /*071a*/ 	.byte	0xff
	.zero		1


	//   ....[98]....
        /*071c*/ 	.word	0x00005a40
        /*0720*/ 	.word	0x00000000
        /*0724*/ 	.word	0x00000000
        /*0728*/ 	.short	0x0101
        /*072a*/ 	.byte	0xff
	.zero		1


	//   ....[99]....
        /*072c*/ 	.word	0x00006560
        /*0730*/ 	.word	0x00000003
        /*0734*/ 	.word	0x00000080
        /*0738*/ 	.short	0x010a
        /*073a*/ 	.byte	0xff
	.zero		1


	//   ....[100]....
        /*073c*/ 	.word	0x00006580
        /*0740*/ 	.word	0x00000092
        /*0744*/ 	.word	0x000000d0
        /*0748*/ 	.short	0x010a
        /*074a*/ 	.byte	0xff
	.zero		1


	//   ....[101]....
        /*074c*/ 	.word	0x000066c0
        /*0750*/ 	.word	0x00000003
        /*0754*/ 	.word	0x00000080
        /*0758*/ 	.short	0x010a
        /*075a*/ 	.byte	0xff
	.zero		1


	//   ....[102]....
        /*075c*/ 	.word	0x00006820
        /*0760*/ 	.word	0x00000000
        /*0764*/ 	.word	0x00000000
        /*0768*/ 	.short	0x0101
        /*076a*/ 	.byte	0xff
	.zero		1


	//   ....[103]....
        /*076c*/ 	.word	0x00006880
        /*0770*/ 	.word	0x00000092
        /*0774*/ 	.word	0x000000d0
        /*0778*/ 	.short	0x010a
        /*077a*/ 	.byte	0xff
	.zero		1


	//   ....[104]....
        /*077c*/ 	.word	0x00007c10
        /*0780*/ 	.word	0x00000072
        /*0784*/ 	.word	0x00000080
        /*0788*/ 	.short	0x010a
        /*078a*/ 	.byte	0xff
	.zero		1


	//   ....[105]....
        /*078c*/ 	.word	0x00007ce0
        /*0790*/ 	.word	0x00000072
        /*0794*/ 	.word	0x00000080
        /*0798*/ 	.short	0x010a
        /*079a*/ 	.byte	0xff
	.zero		1


	//   ....[106]....
        /*079c*/ 	.word	0x00007e20
        /*07a0*/ 	.word	0x00000003
        /*07a4*/ 	.word	0x00000000
        /*07a8*/ 	.short	0x0101
        /*07aa*/ 	.byte	0xff
	.zero		1


	//   ....[107]....
        /*07ac*/ 	.word	0x00008100
        /*07b0*/ 	.word	0x00000092
        /*07b4*/ 	.word	0x00000000
        /*07b8*/ 	.short	0x0101
        /*07ba*/ 	.byte	0xff
	.zero		1


	//   ....[108]....
        /*07bc*/ 	.word	0x000093a0
        /*07c0*/ 	.word	0x00000003
        /*07c4*/ 	.word	0x00000120
        /*07c8*/ 	.short	0x010a
        /*07ca*/ 	.byte	0xff
	.zero		1


	//   ....[109]....
        /*07cc*/ 	.word	0x00009400
        /*07d0*/ 	.word	0x00000000
        /*07d4*/ 	.word	0x00000040
        /*07d8*/ 	.short	0x010a
        /*07da*/ 	.byte	0xff
	.zero		1


	//   ....[110]....
        /*07dc*/ 	.word	0x00009460
        /*07e0*/ 	.word	0x00000000
        /*07e4*/ 	.word	0x00000040
        /*07e8*/ 	.short	0x010a
        /*07ea*/ 	.byte	0xff
	.zero		1


	//   ....[111]....
        /*07ec*/ 	.word	0x000094b0
        /*07f0*/ 	.word	0x00000003
        /*07f4*/ 	.word	0x000000b0
        /*07f8*/ 	.short	0x010a
        /*07fa*/ 	.byte	0xff
	.zero		1


	//   ....[112]....
        /*07fc*/ 	.word	0x00009510
        /*0800*/ 	.word	0x00000000
        /*0804*/ 	.word	0x00000000
        /*0808*/ 	.short	0x010a
        /*080a*/ 	.byte	0xff
	.zero		1


	//   ....[113]....
        /*080c*/ 	.word	0x00009570
        /*0810*/ 	.word	0x00000000
        /*0814*/ 	.word	0x00000000
        /*0818*/ 	.short	0x010a
        /*081a*/ 	.byte	0xff
	.zero		1


	//   ....[114]....
        /*081c*/ 	.word	0x000095d0
        /*0820*/ 	.word	0x00000000
        /*0824*/ 	.word	0x00000000
        /*0828*/ 	.short	0x010a
        /*082a*/ 	.byte	0xff
	.zero		1


	//   ....[115]....
        /*082c*/ 	.word	0x00009630
        /*0830*/ 	.word	0x00000000
        /*0834*/ 	.word	0x00000000
        /*0838*/ 	.short	0x010a
        /*083a*/ 	.byte	0xff
	.zero		1


	//   ....[116]....
        /*083c*/ 	.word	0x00009690
        /*0840*/ 	.word	0x00000000
        /*0844*/ 	.word	0x00000000
        /*0848*/ 	.short	0x010a
        /*084a*/ 	.byte	0xff
	.zero		1


	//   ....[117]....
        /*084c*/ 	.word	0x000096f0
        /*0850*/ 	.word	0x00000000
        /*0854*/ 	.word	0x00000000
        /*0858*/ 	.short	0x010a
        /*085a*/ 	.byte	0xff
	.zero		1


	//   ....[118]....
        /*085c*/ 	.word	0x00009750
        /*0860*/ 	.word	0x00000000
        /*0864*/ 	.word	0x00000000
        /*0868*/ 	.short	0x010a
        /*086a*/ 	.byte	0xff
	.zero		1


	//   ....[119]....
        /*086c*/ 	.word	0x000097a0
        /*0870*/ 	.word	0x00000002
        /*0874*/ 	.word	0x00000110
        /*0878*/ 	.short	0x010a
        /*087a*/ 	.byte	0xff
	.zero		1


	//   ....[120]....
        /*087c*/ 	.word	0x00009800
        /*0880*/ 	.word	0x00000002
        /*0884*/ 	.word	0x000000c0
        /*0888*/ 	.short	0x010a
        /*088a*/ 	.byte	0xff
	.zero		1


	//   ....[121]....
        /*088c*/ 	.word	0x00009850
        /*0890*/ 	.word	0x00000002
        /*0894*/ 	.word	0x000000b0
        /*0898*/ 	.short	0x010a
        /*089a*/ 	.byte	0xff
	.zero		1


	//   ....[122]....
        /*089c*/ 	.word	0x000098b0
        /*08a0*/ 	.word	0x00000000
        /*08a4*/ 	.word	0x000000c0
        /*08a8*/ 	.short	0x010a
        /*08aa*/ 	.byte	0xff
	.zero		1


	//   ....[123]....
        /*08ac*/ 	.word	0x00009910
        /*08b0*/ 	.word	0x00000000
        /*08b4*/ 	.word	0x00000008
        /*08b8*/ 	.short	0x010a
        /*08ba*/ 	.byte	0xff
	.zero		1


	//   ....[124]....
        /*08bc*/ 	.word	0x00009a00
        /*08c0*/ 	.word	0x00000000
        /*08c4*/ 	.word	0x00000008
        /*08c8*/ 	.short	0x010a
        /*08ca*/ 	.byte	0xff
	.zero		1


	//   ....[125]....
        /*08cc*/ 	.word	0x00009a50
        /*08d0*/ 	.word	0x00000000
        /*08d4*/ 	.word	0x000000b0
        /*08d8*/ 	.short	0x010a
        /*08da*/ 	.byte	0xff
	.zero		1


	//   ....[126]....
        /*08dc*/ 	.word	0x00009ab0
        /*08e0*/ 	.word	0x00000000
        /*08e4*/ 	.word	0x000000f0
        /*08e8*/ 	.short	0x010a
        /*08ea*/ 	.byte	0xff
	.zero		1


	//   ....[127]....
        /*08ec*/ 	.word	0x00009b10
        /*08f0*/ 	.word	0x00000000
        /*08f4*/ 	.word	0x00000000
        /*08f8*/ 	.short	0x010a
        /*08fa*/ 	.byte	0xff
	.zero		1


	//   ....[128]....
        /*08fc*/ 	.word	0x00009b70
        /*0900*/ 	.word	0x00000000
        /*0904*/ 	.word	0x00000000
        /*0908*/ 	.short	0x010a
        /*090a*/ 	.byte	0xff
	.zero		1


	//   ....[129]....
        /*090c*/ 	.word	0x00009bd0
        /*0910*/ 	.word	0x00000000
        /*0914*/ 	.word	0x00000000
        /*0918*/ 	.short	0x010a
        /*091a*/ 	.byte	0xff
	.zero		1


	//   ....[130]....
        /*091c*/ 	.word	0x00009c30
        /*0920*/ 	.word	0x00000000
        /*0924*/ 	.word	0x00000000
        /*0928*/ 	.short	0x010a
        /*092a*/ 	.byte	0xff
	.zero		1


	//   ....[131]....
        /*092c*/ 	.word	0x00009c90
        /*0930*/ 	.word	0x00000000
        /*0934*/ 	.word	0x00000130
        /*0938*/ 	.short	0x010a
        /*093a*/ 	.byte	0xff
	.zero		1


	//   ....[132]....
        /*093c*/ 	.word	0x00009ce0
        /*0940*/ 	.word	0x0000000c
        /*0944*/ 	.word	0x000000b0
        /*0948*/ 	.short	0x010a
        /*094a*/ 	.byte	0xff
	.zero		1


	//   ....[133]....
        /*094c*/ 	.word	0x00009d40
        /*0950*/ 	.word	0x00000000
        /*0954*/ 	.word	0x000000a8
        /*0958*/ 	.short	0x010a
        /*095a*/ 	.byte	0xff
	.zero		1


	//   ....[134]....
        /*095c*/ 	.word	0x00009da0
        /*0960*/ 	.word	0x00000000
        /*0964*/ 	.word	0x00000090
        /*0968*/ 	.short	0x010a
        /*096a*/ 	.byte	0xff
	.zero		1


	//   ....[135]....
        /*096c*/ 	.word	0x00009e00
        /*0970*/ 	.word	0x00000000
        /*0974*/ 	.word	0x00000098
        /*0978*/ 	.short	0x010a
        /*097a*/ 	.byte	0xff
	.zero		1


	//   ....[136]....
        /*097c*/ 	.word	0x00009e60
        /*0980*/ 	.word	0x00000000
        /*0984*/ 	.word	0x00000090
        /*0988*/ 	.short	0x010a
        /*098a*/ 	.byte	0xff
	.zero		1


	//   ....[137]....
        /*098c*/ 	.word	0x00009eb0
        /*0990*/ 	.word	0x00000003
        /*0994*/ 	.word	0x000000b0
        /*0998*/ 	.short	0x010a
        /*099a*/ 	.byte	0xff
	.zero		1


	//   ....[138]....
        /*099c*/ 	.word	0x00009f00
        /*09a0*/ 	.word	0x00000003
        /*09a4*/ 	.word	0x00000080
        /*09a8*/ 	.short	0x010a
        /*09aa*/ 	.byte	0xff
	.zero		1


	//   ....[139]....
        /*09ac*/ 	.word	0x00009f50
        /*09b0*/ 	.word	0x00000092
        /*09b4*/ 	.word	0x000000d0
        /*09b8*/ 	.short	0x010a
        /*09ba*/ 	.byte	0xff
	.zero		1


	//   ....[140]....
        /*09bc*/ 	.word	0x00009fa0
        /*09c0*/ 	.word	0x00000072
        /*09c4*/ 	.word	0x00000080
        /*09c8*/ 	.short	0x010a
        /*09ca*/ 	.byte	0xff
	.zero		1


	//----- nvinfo : EIATTR_NUM_MBARRIERS
	.align		4
.L_47:
        /*09cc*/ 	.byte	0x03, 0x38
        /*09ce*/ 	.short	0x0027


	//----- nvinfo : EIATTR_EXIT_INSTR_OFFSETS
	.align		4
        /*09d0*/ 	.byte	0x04, 0x1c
        /*09d2*/ 	.short	(.L_49 - .L_48)


	//   ....[0]....
.L_48:
        /*09d4*/ 	.word	0x00002f00


	//   ....[1]....
        /*09d8*/ 	.word	0x000033f0


	//   ....[2]....
        /*09dc*/ 	.word	0x00003450


	//   ....[3]....
        /*09e0*/ 	.word	0x000047d0


	//   ....[4]....
        /*09e4*/ 	.word	0x000055d0


	//   ....[5]....
        /*09e8*/ 	.word	0x00005610


	//   ....[6]....
        /*09ec*/ 	.word	0x00009390


	//----- nvinfo : EIATTR_MAX_THREADS
	.align		4
.L_49:
        /*09f0*/ 	.byte	0x04, 0x05
        /*09f2*/ 	.short	(.L_51 - .L_50)
.L_50:
        /*09f4*/ 	.word	0x00000100
        /*09f8*/ 	.word	0x00000001
        /*09fc*/ 	.word	0x00000001


	//----- nvinfo : EIATTR_CRS_STACK_SIZE
	.align		4
.L_51:
        /*0a00*/ 	.byte	0x04, 0x1e
        /*0a02*/ 	.short	(.L_53 - .L_52)
.L_52:
        /*0a04*/ 	.word	0x00000000


	//----- nvinfo : EIATTR_CBANK_PARAM_SIZE
	.align		4
.L_53:
        /*0a08*/ 	.byte	0x03, 0x19
        /*0a0a*/ 	.short	0x0800


	//----- nvinfo : EIATTR_PARAM_CBANK
	.align		4
        /*0a0c*/ 	.byte	0x04, 0x0a
        /*0a0e*/ 	.short	(.L_55 - .L_54)
	.align		4
.L_54:
        /*0a10*/ 	.word	index@(.nv.constant0._ZN7cutlass13device_kernelINS_4gemm6kernel13GemmUniversalIN4cute5tupleIJiiiiEEENS1_10collective13CollectiveMmaINS1_35MainloopSm100TmaUmmaWarpSpecializedILi8ELi2ELi4ENS5_IJNS4_1CILi4EEENSA_ILi2EEENSA_ILi1EEEEEEEENS5_IJNSA_ILi256EEENSA_ILi128EEESH_EEEaNS5_IJlSD_lEEEaSJ_NS4_8TiledMMAINS4_8MMA_AtomIJNS4_21SM100_MMA_S8_2x1SM_SSIaaiLi256ELi128ELNS4_4UMMA5MajorE0ELSO_0ELNSN_8SaturateE0EEEEEENS4_6LayoutINS5_IJSD_SD_SD_EEENS5_IJNSA_ILi0EEESU_SU_EEEEENS5_IJNS4_10UnderscoreESX_SX_EEEEENS4_28SM100_TMA_2SM_LOAD_MULTICASTENS4_14ComposedLayoutINS4_7SwizzleILi3ELi4ELi3EEENS4_18smem_ptr_flag_bitsILi8EEENSS_INS5_IJNSA_ILi8EEESH_EEENS5_IJSH_SD_EEEEEEEvNS4_8identityES10_S1A_vS1B_EENS_8epilogue10collective18CollectiveEpilogueINS1D_23Sm100TmaWarpSpecializedILi2ELi2ELi64ELb0ELb0EEEJNS5_IJSH_SH_SH_EEENS5_IJNSS_ISH_SD_EENSS_INSA_ILi64EEESD_EEEEEaSJ_aSJ_NS1D_6fusion15FusionCallbacksIS1H_NS1N_17LinearCombinationIaiaiLNS_15FloatRoundStyleE2EEES1I_S1M_JEEENS4_5SM1004TMEM4LOAD26SM100_TMEM_LOAD_32dp32b64xENS4_13SM90_TMA_LOADENS11_INS12_ILi2ELi4ELi3EEES15_NSS_INS5_IJS16_S1K_EEENS5_IJS1K_SD_EEEEEEENS4_39AutoVectorizingCopyWithAssumedAlignmentILi128EEENS4_14SM90_TMA_STOREES22_S24_S24_EEEvvEEEEvNT_6ParamsE)
        /*0a14*/ 	.short	0x0380
        /*0a16*/ 	.short	0x0800


	//----- nvinfo : EIATTR_SW_WAR
	.align		4
.L_55:
        /*0a18*/ 	.byte	0x04, 0x36
        /*0a1a*/ 	.short	(.L_57 - .L_56)
.L_56:
        /*0a1c*/ 	.word	0x00000008
.L_57:


//--------------------- .nv.callgraph             --------------------------
	.section	.nv.callgraph,"",@"SHT_CUDA_CALLGRAPH"
	.align	4
	.sectionentsize	8
	.align		4
        /*0000*/ 	.word	0x00000000
	.align		4
        /*0004*/ 	.word	0xffffffff
	.align		4
        /*0008*/ 	.word	index@(_ZN7cutlass13device_kernelINS_4gemm6kernel13GemmUniversalIN4cute5tupleIJiiiiEEENS1_10collective13CollectiveMmaINS1_35MainloopSm100TmaUmmaWarpSpecializedILi8ELi2ELi4ENS5_IJNS4_1CILi4EEENSA_ILi2EEENSA_ILi1EEEEEEEENS5_IJNSA_ILi256EEENSA_ILi128EEESH_EEEaNS5_IJlSD_lEEEaSJ_NS4_8TiledMMAINS4_8MMA_AtomIJNS4_21SM100_MMA_S8_2x1SM_SSIaaiLi256ELi128ELNS4_4UMMA5MajorE0ELSO_0ELNSN_8SaturateE0EEEEEENS4_6LayoutINS5_IJSD_SD_SD_EEENS5_IJNSA_ILi0EEESU_SU_EEEEENS5_IJNS4_10UnderscoreESX_SX_EEEEENS4_28SM100_TMA_2SM_LOAD_MULTICASTENS4_14ComposedLayoutINS4_7SwizzleILi3ELi4ELi3EEENS4_18smem_ptr_flag_bitsILi8EEENSS_INS5_IJNSA_ILi8EEESH_EEENS5_IJSH_SD_EEEEEEEvNS4_8identityES10_S1A_vS1B_EENS_8epilogue10collective18CollectiveEpilogueINS1D_23Sm100TmaWarpSpecializedILi2ELi2ELi64ELb0ELb0EEEJNS5_IJSH_SH_SH_EEENS5_IJNSS_ISH_SD_EENSS_INSA_ILi64EEESD_EEEEEaSJ_aSJ_NS1D_6fusion15FusionCallbacksIS1H_NS1N_17LinearCombinationIaiaiLNS_15FloatRoundStyleE2EEES1I_S1M_JEEENS4_5SM1004TMEM4LOAD26SM100_TMEM_LOAD_32dp32b64xENS4_13SM90_TMA_LOADENS11_INS12_ILi2ELi4ELi3EEES15_NSS_INS5_IJS16_S1K_EEENS5_IJS1K_SD_EEEEEEENS4_39AutoVectorizingCopyWithAssumedAlignmentILi128EEENS4_14SM90_TMA_STOREES22_S24_S24_EEEvvEEEEvNT_6ParamsE)
	.align		4
        /*000c*/ 	.word	index@(__assertfail)
	.align		4
        /*0010*/ 	.word	0x00000000
	.align		4
        /*0014*/ 	.word	0xfffffffe
	.align		4
        /*0018*/ 	.word	0x00000000
	.align		4
        /*001c*/ 	.word	0xfffffffd
	.align		4
        /*0020*/ 	.word	0x00000000
	.align		4
        /*0024*/ 	.word	0xfffffffc


//--------------------- .nv.constant4             --------------------------
	.section	.nv.constant4,"a",@progbits
	.align	8
	.align		8
.nv.constant4:
        /*0000*/ 	.dword	__assertfail
	.align		8
        /*0008*/ 	.dword	__unnamed_1
	.align		8
        /*0010*/ 	.dword	__unnamed_2
	.align		8
        /*0018*/ 	.dword	_ZN40_INTERNAL_fcdc5fcc_4_k_cu_3ad99547_249604cuda3std3__45__cpo5beginE
	.align		8
        /*0020*/ 	.dword	_ZN40_INTERNAL_fcdc5fcc_4_k_cu_3ad99547_249604cuda3std3__45__cpo3endE
	.align		8
        /*0028*/ 	.dword	_ZN40_INTERNAL_fcdc5fcc_4_k_cu_3ad99547_249604cuda3std3__45__cpo6cbeginE
	.align		8
        /*0030*/ 	.dword	_ZN40_INTERNAL_fcdc5fcc_4_k_cu_3ad99547_249604cuda3std3__45__cpo4cendE
	.align		8
        /*0038*/ 	.dword	_ZN40_INTERNAL_fcdc5fcc_4_k_cu_3ad99547_249604cuda3std3__442_GLOBAL__N__fcdc5fcc_4_k_cu_3ad99547_249606ignoreE
	.align		8
        /*0040*/ 	.dword	_ZN40_INTERNAL_fcdc5fcc_4_k_cu_3ad99547_249604cuda3std3__419piecewise_constructE
	.align		8
        /*0048*/ 	.dword	_ZN40_INTERNAL_fcdc5fcc_4_k_cu_3ad99547_249604cuda3std3__48in_placeE
	.align		8
        /*0050*/ 	.dword	_ZN40_INTERNAL_fcdc5fcc_4_k_cu_3ad99547_249604cuda3std6ranges3__45__cpo4swapE
	.align		8
        /*0058*/ 	.dword	_ZN40_INTERNAL_fcdc5fcc_4_k_cu_3ad99547_249604cuda3std6ranges3__45__cpo9iter_moveE
	.align		8
        /*0060*/ 	.dword	_ZN40_INTERNAL_fcdc5fcc_4_k_cu_3ad99547_249604cute7productE
	.align		8
        /*0068*/ 	.dword	_ZN40_INTERNAL_fcdc5fcc_4_k_cu_3ad99547_249604cute1_E
	.align		8
        /*0070*/ 	.dword	$str$25
	.align		8
        /*0078*/ 	.dword	$str$26
	.align		8
        /*0080*/ 	.dword	$str$27
	.align		8
        /*0088*/ 	.dword	$str$28


//--------------------- .text._ZN7cutlass13device_kernelINS_4gemm6kernel13GemmUniversalIN4cute5tupleIJiiiiEEENS1_10collective13CollectiveMmaINS1_35MainloopSm100TmaUmmaWarpSpecializedILi8ELi2ELi4ENS5_IJNS4_1CILi4EEENSA_ILi2EEENSA_ILi1EEEEEEEENS5_IJNSA_ILi256EEENSA_ILi128EEESH_EEEaNS5_IJlSD_lEEEaSJ_NS4_8TiledMMAINS4_8MMA_AtomIJNS4_21SM100_MMA_S8_2x1SM_SSIaaiLi256ELi128ELNS4_4UMMA5MajorE0ELSO_0ELNSN_8SaturateE0EEEEEENS4_6LayoutINS5_IJSD_SD_SD_EEENS5_IJNSA_ILi0EEESU_SU_EEEEENS5_IJNS4_10UnderscoreESX_SX_EEEEENS4_28SM100_TMA_2SM_LOAD_MULTICASTENS4_14ComposedLayoutINS4_7SwizzleILi3ELi4ELi3EEENS4_18smem_ptr_flag_bitsILi8EEENSS_INS5_IJNSA_ILi8EEESH_EEENS5_IJSH_SD_EEEEEEEvNS4_8identityES10_S1A_vS1B_EENS_8epilogue10collective18CollectiveEpilogueINS1D_23Sm100TmaWarpSpecializedILi2ELi2ELi64ELb0ELb0EEEJNS5_IJSH_SH_SH_EEENS5_IJNSS_ISH_SD_EENSS_INSA_ILi64EEESD_EEEEEaSJ_aSJ_NS1D_6fusion15FusionCallbacksIS1H_NS1N_17LinearCombinationIaiaiLNS_15FloatRoundStyleE2EEES1I_S1M_JEEENS4_5SM1004TMEM4LOAD26SM100_TMEM_LOAD_32dp32b64xENS4_13SM90_TMA_LOADENS11_INS12_ILi2ELi4ELi3EEES15_NSS_INS5_IJS16_S1K_EEENS5_IJS1K_SD_EEEEEEENS4_39AutoVectorizingCopyWithAssumedAlignmentILi128EEENS4_14SM90_TMA_STOREES22_S24_S24_EEEvvEEEEvNT_6ParamsE --------------------------
	.section	.text._ZN7cutlass13device_kernelINS_4gemm6kernel13GemmUniversalIN4cute5tupleIJiiiiEEENS1_10collective13CollectiveMmaINS1_35MainloopSm100TmaUmmaWarpSpecializedILi8ELi2ELi4ENS5_IJNS4_1CILi4EEENSA_ILi2EEENSA_ILi1EEEEEEEENS5_IJNSA_ILi256EEENSA_ILi128EEESH_EEEaNS5_IJlSD_lEEEaSJ_NS4_8TiledMMAINS4_8MMA_AtomIJNS4_21SM100_MMA_S8_2x1SM_SSIaaiLi256ELi128ELNS4_4UMMA5MajorE0ELSO_0ELNSN_8SaturateE0EEEEEENS4_6LayoutINS5_IJSD_SD_SD_EEENS5_IJNSA_ILi0EEESU_SU_EEEEENS5_IJNS4_10UnderscoreESX_SX_EEEEENS4_28SM100_TMA_2SM_LOAD_MULTICASTENS4_14ComposedLayoutINS4_7SwizzleILi3ELi4ELi3EEENS4_18smem_ptr_flag_bitsILi8EEENSS_INS5_IJNSA_ILi8EEESH_EEENS5_IJSH_SD_EEEEEEEvNS4_8identityES10_S1A_vS1B_EENS_8epilogue10collective18CollectiveEpilogueINS1D_23Sm100TmaWarpSpecializedILi2ELi2ELi64ELb0ELb0EEEJNS5_IJSH_SH_SH_EEENS5_IJNSS_ISH_SD_EENSS_INSA_ILi64EEESD_EEEEEaSJ_aSJ_NS1D_6fusion15FusionCallbacksIS1H_NS1N_17LinearCombinationIaiaiLNS_15FloatRoundStyleE2EEES1I_S1M_JEEENS4_5SM1004TMEM4LOAD26SM100_TMEM_LOAD_32dp32b64xENS4_13SM90_TMA_LOADENS11_INS12_ILi2ELi4ELi3EEES15_NSS_INS5_IJS16_S1K_EEENS5_IJS1K_SD_EEEEEEENS4_39AutoVectorizingCopyWithAssumedAlignmentILi128EEENS4_14SM90_TMA_STOREES22_S24_S24_EEEvvEEEEvNT_6ParamsE,"ax",@progbits
	.align	128
.text._ZN7cutlass13device_kernelINS_4gemm6kernel13GemmUniversalIN4cute5tupleIJiiiiEEENS1_10collective13CollectiveMmaINS1_35MainloopSm100TmaUmmaWarpSpecializedILi8ELi2ELi4ENS5_IJNS4_1CILi4EEENSA_ILi2EEENSA_ILi1EEEEEEEENS5_IJNSA_ILi256EEENSA_ILi128EEESH_EEEaNS5_IJlSD_lEEEaSJ_NS4_8TiledMMAINS4_8MMA_AtomIJNS4_21SM100_MMA_S8_2x1SM_SSIaaiLi256ELi128ELNS4_4UMMA5MajorE0ELSO_0ELNSN_8SaturateE0EEEEEENS4_6LayoutINS5_IJSD_SD_SD_EEENS5_IJNSA_ILi0EEESU_SU_EEEEENS5_IJNS4_10UnderscoreESX_SX_EEEEENS4_28SM100_TMA_2SM_LOAD_MULTICASTENS4_14ComposedLayoutINS4_7SwizzleILi3ELi4ELi3EEENS4_18smem_ptr_flag_bitsILi8EEENSS_INS5_IJNSA_ILi8EEESH_EEENS5_IJSH_SD_EEEEEEEvNS4_8identityES10_S1A_vS1B_EENS_8epilogue10collective18CollectiveEpilogueINS1D_23Sm100TmaWarpSpecializedILi2ELi2ELi64ELb0ELb0EEEJNS5_IJSH_SH_SH_EEENS5_IJNSS_ISH_SD_EENSS_INSA_ILi64EEESD_EEEEEaSJ_aSJ_NS1D_6fusion15FusionCallbacksIS1H_NS1N_17LinearCombinationIaiaiLNS_15FloatRoundStyleE2EEES1I_S1M_JEEENS4_5SM1004TMEM4LOAD26SM100_TMEM_LOAD_32dp32b64xENS4_13SM90_TMA_LOADENS11_INS12_ILi2ELi4ELi3EEES15_NSS_INS5_IJS16_S1K_EEENS5_IJS1K_SD_EEEEEEENS4_39AutoVectorizingCopyWithAssumedAlignmentILi128EEENS4_14SM90_TMA_STOREES22_S24_S24_EEEvvEEEEvNT_6ParamsE:
        .type           _ZN7cutlass13device_kernelINS_4gemm6kernel13GemmUniversalIN4cute5tupleIJiiiiEEENS1_10collective13CollectiveMmaINS1_35MainloopSm100TmaUmmaWarpSpecializedILi8ELi2ELi4ENS5_IJNS4_1CILi4EEENSA_ILi2EEENSA_ILi1EEEEEEEENS5_IJNSA_ILi256EEENSA_ILi128EEESH_EEEaNS5_IJlSD_lEEEaSJ_NS4_8TiledMMAINS4_8MMA_AtomIJNS4_21SM100_MMA_S8_2x1SM_SSIaaiLi256ELi128ELNS4_4UMMA5MajorE0ELSO_0ELNSN_8SaturateE0EEEEEENS4_6LayoutINS5_IJSD_SD_SD_EEENS5_IJNSA_ILi0EEESU_SU_EEEEENS5_IJNS4_10UnderscoreESX_SX_EEEEENS4_28SM100_TMA_2SM_LOAD_MULTICASTENS4_14ComposedLayoutINS4_7SwizzleILi3ELi4ELi3EEENS4_18smem_ptr_flag_bitsILi8EEENSS_INS5_IJNSA_ILi8EEESH_EEENS5_IJSH_SD_EEEEEEEvNS4_8identityES10_S1A_vS1B_EENS_8epilogue10collective18CollectiveEpilogueINS1D_23Sm100TmaWarpSpecializedILi2ELi2ELi64ELb0ELb0EEEJNS5_IJSH_SH_SH_EEENS5_IJNSS_ISH_SD_EENSS_INSA_ILi64EEESD_EEEEEaSJ_aSJ_NS1D_6fusion15FusionCallbacksIS1H_NS1N_17LinearCombinationIaiaiLNS_15FloatRoundStyleE2EEES1I_S1M_JEEENS4_5SM1004TMEM4LOAD26SM100_TMEM_LOAD_32dp32b64xENS4_13SM90_TMA_LOADENS11_INS12_ILi2ELi4ELi3EEES15_NSS_INS5_IJS16_S1K_EEENS5_IJS1K_SD_EEEEEEENS4_39AutoVectorizingCopyWithAssumedAlignmentILi128EEENS4_14SM90_TMA_STOREES22_S24_S24_EEEvvEEEEvNT_6ParamsE,@function
        .size           _ZN7cutlass13device_kernelINS_4gemm6kernel13GemmUniversalIN4cute5tupleIJiiiiEEENS1_10collective13CollectiveMmaINS1_35MainloopSm100TmaUmmaWarpSpecializedILi8ELi2ELi4ENS5_IJNS4_1CILi4EEENSA_ILi2EEENSA_ILi1EEEEEEEENS5_IJNSA_ILi256EEENSA_ILi128EEESH_EEEaNS5_IJlSD_lEEEaSJ_NS4_8TiledMMAINS4_8MMA_AtomIJNS4_21SM100_MMA_S8_2x1SM_SSIaaiLi256ELi128ELNS4_4UMMA5MajorE0ELSO_0ELNSN_8SaturateE0EEEEEENS4_6LayoutINS5_IJSD_SD_SD_EEENS5_IJNSA_ILi0EEESU_SU_EEEEENS5_IJNS4_10UnderscoreESX_SX_EEEEENS4_28SM100_TMA_2SM_LOAD_MULTICASTENS4_14ComposedLayoutINS4_7SwizzleILi3ELi4ELi3EEENS4_18smem_ptr_flag_bitsILi8EEENSS_INS5_IJNSA_ILi8EEESH_EEENS5_IJSH_SD_EEEEEEEvNS4_8identityES10_S1A_vS1B_EENS_8epilogue10collective18CollectiveEpilogueINS1D_23Sm100TmaWarpSpecializedILi2ELi2ELi64ELb0ELb0EEEJNS5_IJSH_SH_SH_EEENS5_IJNSS_ISH_SD_EENSS_INSA_ILi64EEESD_EEEEEaSJ_aSJ_NS1D_6fusion15FusionCallbacksIS1H_NS1N_17LinearCombinationIaiaiLNS_15FloatRoundStyleE2EEES1I_S1M_JEEENS4_5SM1004TMEM4LOAD26SM100_TMEM_LOAD_32dp32b64xENS4_13SM90_TMA_LOADENS11_INS12_ILi2ELi4ELi3EEES15_NSS_INS5_IJS16_S1K_EEENS5_IJS1K_SD_EEEEEEENS4_39AutoVectorizingCopyWithAssumedAlignmentILi128EEENS4_14SM90_TMA_STOREES22_S24_S24_EEEvvEEEEvNT_6ParamsE,(.L_x_175 - _ZN7cutlass13device_kernelINS_4gemm6kernel13GemmUniversalIN4cute5tupleIJiiiiEEENS1_10collective13CollectiveMmaINS1_35MainloopSm100TmaUmmaWarpSpecializedILi8ELi2ELi4ENS5_IJNS4_1CILi4EEENSA_ILi2EEENSA_ILi1EEEEEEEENS5_IJNSA_ILi256EEENSA_ILi128EEESH_EEEaNS5_IJlSD_lEEEaSJ_NS4_8TiledMMAINS4_8MMA_AtomIJNS4_21SM100_MMA_S8_2x1SM_SSIaaiLi256ELi128ELNS4_4UMMA5MajorE0ELSO_0ELNSN_8SaturateE0EEEEEENS4_6LayoutINS5_IJSD_SD_SD_EEENS5_IJNSA_ILi0EEESU_SU_EEEEENS5_IJNS4_10UnderscoreESX_SX_EEEEENS4_28SM100_TMA_2SM_LOAD_MULTICASTENS4_14ComposedLayoutINS4_7SwizzleILi3ELi4ELi3EEENS4_18smem_ptr_flag_bitsILi8EEENSS_INS5_IJNSA_ILi8EEESH_EEENS5_IJSH_SD_EEEEEEEvNS4_8identityES10_S1A_vS1B_EENS_8epilogue10collective18CollectiveEpilogueINS1D_23Sm100TmaWarpSpecializedILi2ELi2ELi64ELb0ELb0EEEJNS5_IJSH_SH_SH_EEENS5_IJNSS_ISH_SD_EENSS_INSA_ILi64EEESD_EEEEEaSJ_aSJ_NS1D_6fusion15FusionCallbacksIS1H_NS1N_17LinearCombinationIaiaiLNS_15FloatRoundStyleE2EEES1I_S1M_JEEENS4_5SM1004TMEM4LOAD26SM100_TMEM_LOAD_32dp32b64xENS4_13SM90_TMA_LOADENS11_INS12_ILi2ELi4ELi3EEES15_NSS_INS5_IJS16_S1K_EEENS5_IJS1K_SD_EEEEEEENS4_39AutoVectorizingCopyWithAssumedAlignmentILi128EEENS4_14SM90_TMA_STOREES22_S24_S24_EEEvvEEEEvNT_6ParamsE)
        .other          _ZN7cutlass13device_kernelINS_4gemm6kernel13GemmUniversalIN4cute5tupleIJiiiiEEENS1_10collective13CollectiveMmaINS1_35MainloopSm100TmaUmmaWarpSpecializedILi8ELi2ELi4ENS5_IJNS4_1CILi4EEENSA_ILi2EEENSA_ILi1EEEEEEEENS5_IJNSA_ILi256EEENSA_ILi128EEESH_EEEaNS5_IJlSD_lEEEaSJ_NS4_8TiledMMAINS4_8MMA_AtomIJNS4_21SM100_MMA_S8_2x1SM_SSIaaiLi256ELi128ELNS4_4UMMA5MajorE0ELSO_0ELNSN_8SaturateE0EEEEEENS4_6LayoutINS5_IJSD_SD_SD_EEENS5_IJNSA_ILi0EEESU_SU_EEEEENS5_IJNS4_10UnderscoreESX_SX_EEEEENS4_28SM100_TMA_2SM_LOAD_MULTICASTENS4_14ComposedLayoutINS4_7SwizzleILi3ELi4ELi3EEENS4_18smem_ptr_flag_bitsILi8EEENSS_INS5_IJNSA_ILi8EEESH_EEENS5_IJSH_SD_EEEEEEEvNS4_8identityES10_S1A_vS1B_EENS_8epilogue10collective18CollectiveEpilogueINS1D_23Sm100TmaWarpSpecializedILi2ELi2ELi64ELb0ELb0EEEJNS5_IJSH_SH_SH_EEENS5_IJNSS_ISH_SD_EENSS_INSA_ILi64EEESD_EEEEEaSJ_aSJ_NS1D_6fusion15FusionCallbacksIS1H_NS1N_17LinearCombinationIaiaiLNS_15FloatRoundStyleE2EEES1I_S1M_JEEENS4_5SM1004TMEM4LOAD26SM100_TMEM_LOAD_32dp32b64xENS4_13SM90_TMA_LOADENS11_INS12_ILi2ELi4ELi3EEES15_NSS_INS5_IJS16_S1K_EEENS5_IJS1K_SD_EEEEEEENS4_39AutoVectorizingCopyWithAssumedAlignmentILi128EEENS4_14SM90_TMA_STOREES22_S24_S24_EEEvvEEEEvNT_6ParamsE,@"STO_CUDA_ENTRY STV_DEFAULT"
_ZN7cutlass13device_kernelINS_4gemm6kernel13GemmUniversalIN4cute5tupleIJiiiiEEENS1_10collective13CollectiveMmaINS1_35MainloopSm100TmaUmmaWarpSpecializedILi8ELi2ELi4ENS5_IJNS4_1CILi4EEENSA_ILi2EEENSA_ILi1EEEEEEEENS5_IJNSA_ILi256EEENSA_ILi128EEESH_EEEaNS5_IJlSD_lEEEaSJ_NS4_8TiledMMAINS4_8MMA_AtomIJNS4_21SM100_MMA_S8_2x1SM_SSIaaiLi256ELi128ELNS4_4UMMA5MajorE0ELSO_0ELNSN_8SaturateE0EEEEEENS4_6LayoutINS5_IJSD_SD_SD_EEENS5_IJNSA_ILi0EEESU_SU_EEEEENS5_IJNS4_10UnderscoreESX_SX_EEEEENS4_28SM100_TMA_2SM_LOAD_MULTICASTENS4_14ComposedLayoutINS4_7SwizzleILi3ELi4ELi3EEENS4_18smem_ptr_flag_bitsILi8EEENSS_INS5_IJNSA_ILi8EEESH_EEENS5_IJSH_SD_EEEEEEEvNS4_8identityES10_S1A_vS1B_EENS_8epilogue10collective18CollectiveEpilogueINS1D_23Sm100TmaWarpSpecializedILi2ELi2ELi64ELb0ELb0EEEJNS5_IJSH_SH_SH_EEENS5_IJNSS_ISH_SD_EENSS_INSA_ILi64EEESD_EEEEEaSJ_aSJ_NS1D_6fusion15FusionCallbacksIS1H_NS1N_17LinearCombinationIaiaiLNS_15FloatRoundStyleE2EEES1I_S1M_JEEENS4_5SM1004TMEM4LOAD26SM100_TMEM_LOAD_32dp32b64xENS4_13SM90_TMA_LOADENS11_INS12_ILi2ELi4ELi3EEES15_NSS_INS5_IJS16_S1K_EEENS5_IJS1K_SD_EEEEEEENS4_39AutoVectorizingCopyWithAssumedAlignmentILi128EEENS4_14SM90_TMA_STOREES22_S24_S24_EEEvvEEEEvNT_6ParamsE:
[----:B------:R-:W1:Y:S01]  /*0000*/  LDC R1, c[0x0][0x37c] ;  /* 0x0000df00ff017b82 */ /* 0x000e620000000800 */
[----:B------:R-:W2:Y:S01]  /*0010*/  S2R R156, SR_TID.X ;  /* 0x00000000009c7919 */ /* 0x000ea20000002100 */
[----:B------:R-:W3:Y:S06]  /*0020*/  LDCU.64 UR8, c[0x0][0x890] ;  /* 0x00011200ff0877ac */ /* 0x000eec0008000a00 */
[----:B------:R-:W4:Y:S01]  /*0030*/  S2UR UR46, SR_CgaCtaId ;  /* 0x00000000002e79c3 */ /* 0x000f220000008800 */
[----:B------:R-:W-:Y:S02]  /*0040*/  PRMT R144, RZ, 0x7610, R144 ;  /* 0x00007610ff907816 */ /* 0x000fe40000000090 */
[----:B------:R-:W-:-:S02]  /*0050*/  ELECT P0, URZ, PT ;  /* 0x0000000000ff782f */ /* 0x000fc40003800000 */
[----:B---3--:R-:W-:-:S04]  /*0060*/  ISETP.NE.U32.AND P1, PT, RZ, UR8, PT ;  /* 0x00000008ff007c0c */ /* 0x008fc8000bf25070 */
[----:B------:R-:W-:Y:S01]  /*0070*/  ISETP.NE.AND.EX P2, PT, RZ, UR9, PT, P1 ;  /* 0x00000009ff007c0c */ /* 0x000fe2000bf45310 */
[----:B----4-:R-:W-:Y:S02]  /*0080*/  ULOP3.LUT UR45, UR46, 0x1, URZ, 0xc0, !UPT ;  /* 0x000000012e2d7892 */ /* 0x010fe4000f8ec0ff */
[----:B------:R-:W-:Y:S01]  /*0090*/  ULOP3.LUT UR47, UR46, 0x1, URZ, 0x3c, !UPT ;  /* 0x000000012e2f7892 */ /* 0x000fe2000f8e3cff */
[----:B--2---:R-:W-:-:S05]  /*00a0*/  SHF.R.U32.HI R145, RZ, 0x5, R156 ;  /* 0x00000005ff917819 */ /* 0x004fca000001169c */
[----:B------:R-:W2:Y:S02]  /*00b0*/  SHFL.IDX PT, R0, R145, RZ, 0x1f ;  /* 0x00001fff91007589 */ /* 0x000ea400000e0000 */
[----:B--2---:R-:W-:Y:S02]  /*00c0*/  R2UR UR25, R0 ;  /* 0x00000000001972ca */ /* 0x004fe400000e0000 */
[----:B-1----:R-:W-:Y:S05]  /*00d0*/  @P2 BRA `(.L_x_0) ;  /* 0x0000000000302947 */ /* 0x002fea0003800000 */
[----:B------:R-:W1:Y:S02]  /*00e0*/  LDCU.64 UR4, c[0x0][0x888] ;  /* 0x00011100ff0477ac */ /* 0x000e640008000a00 */
[----:B-1----:R-:W-:-:S04]  /*00f0*/  UISETP.NE.U32.AND UP0, UPT, UR4, URZ, UPT ;  /* 0x000000ff0400728c */ /* 0x002fc8000bf05070 */
[----:B------:R-:W-:-:S09]  /*0100*/  UISETP.NE.AND.EX UP0, UPT, UR5, URZ, UPT, UP0 ;  /* 0x000000ff0500728c */ /* 0x000fd2000bf05300 */
[----:B------:R-:W-:Y:S05]  /*0110*/  BRA.U !UP0, `(.L_x_1) ;  /* 0x0000000108147547 */ /* 0x000fea000b800000 */
[----:B------:R-:W1:Y:S01]  /*0120*/  LDC.64 R72, c[0x0][0x888] ;  /* 0x00022200ff487b82 */ /* 0x000e620000000a00 */
[----:B------:R-:W1:Y:S02]  /*0130*/  LDCU.64 UR4, c[0x0][0x358] ;  /* 0x00006b00ff0477ac */ /* 0x000e640008000a00 */
[----:B-1----:R1:W5:Y:S01]  /*0140*/  LDG.E R72, desc[UR4][R72.64] ;  /* 0x0000000448487981 */ /* 0x002362000c1e1900 */
[----:B------:R-:W-:Y:S01]  /*0150*/  HFMA2 R144, -RZ, RZ, 0, 5.9604644775390625e-08 ;  /* 0x00000001ff907431 */ /* 0x000fe200000001ff */
[----:B------:R-:W-:Y:S05]  /*0160*/  BRA `(.L_x_0) ;  /* 0x00000000000c7947 */ /* 0x000fea0003800000 */
.L_x_1:
[----:B------:R-:W1:Y:S01]  /*0170*/  LDCU UR4, c[0x0][0x880] ;  /* 0x00011000ff0477ac */ /* 0x000e620008000800 */
[----:B------:R-:W-:Y:S01]  /*0180*/  HFMA2 R144, -RZ, RZ, 0, 5.9604644775390625e-08 ;  /* 0x00000001ff907431 */ /* 0x000fe200000001ff */
[----:B-1----:R-:W-:-:S07]  /*0190*/  MOV R72, UR4 ;  /* 0x0000000400487c02 */ /* 0x002fce0008000f00 */
.L_x_0:
[----:B------:R-:W2:Y:S02]  /*01a0*/  LDCU.64 UR4, c[0x0][0x8b0] ;  /* 0x00011600ff0477ac */ /* 0x000ea40008000a00 */
[----:B--2---:R-:W-:-:S04]  /*01b0*/  UISETP.NE.U32.AND UP0, UPT, UR4, URZ, UPT ;  /* 0x000000ff0400728c */ /* 0x004fc8000bf05070 */
[----:B------:R-:W-:-:S09]  /*01c0*/  UISETP.NE.AND.EX UP0, UPT, UR5, URZ, UPT, UP0 ;  /* 0x000000ff0500728c */ /* 0x000fd2000bf05300 */
[----:B------:R-:W-:Y:S05]  /*01d0*/  BRA.U UP0, `(.L_x_2) ;  /* 0x0000000100287547 */ /* 0x000fea000b800000 */
[----:B------:R-:W2:Y:S02]  /*01e0*/  LDCU.64 UR4, c[0x0][0x8a8] ;  /* 0x00011500ff0477ac */ /* 0x000ea40008000a00 */
[----:B--2---:R-:W-:-:S04]  /*01f0*/  UISETP.NE.U32.AND UP0, UPT, UR4, URZ, UPT ;  /* 0x000000ff0400728c */ /* 0x004fc8000bf05070 */
[----:B------:R-:W-:-:S09]  /*0200*/  UISETP.NE.AND.EX UP0, UPT, UR5, URZ, UPT, UP0 ;  /* 0x000000ff0500728c */ /* 0x000fd2000bf05300 */
[----:B------:R-:W-:Y:S05]  /*0210*/  BRA.U !UP0, `(.L_x_3) ;  /* 0x0000000108107547 */ /* 0x000fea000b800000 */
[----:B------:R-:W2:Y:S01]  /*0220*/  LDC.64 R70, c[0x0][0x8a8] ;  /* 0x00022a00ff467b82 */ /* 0x000ea20000000a00 */
[----:B------:R-:W2:Y:S02]  /*0230*/  LDCU.64 UR4, c[0x0][0x358] ;  /* 0x00006b00ff0477ac */ /* 0x000ea40008000a00 */
[----:B--2---:R2:W5:Y:S01]  /*0240*/  LDG.E R70, desc[UR4][R70.64] ;  /* 0x0000000446467981 */ /* 0x004562000c1e1900 */
[----:B------:R-:W-:Y:S05]  /*0250*/  BRA `(.L_x_2) ;  /* 0x0000000000087947 */ /* 0x000fea0003800000 */
.L_x_3:
[----:B------:R-:W2:Y:S02]  /*0260*/  LDCU UR4, c[0x0][0x8a0] ;  /* 0x00011400ff0477ac */ /* 0x000ea40008000800 */
[----:B--2---:R-:W-:Y:S02]  /*0270*/  MOV R70, UR4 ;  /* 0x0000000400467c02 */ /* 0x004fe40008000f00 */
.L_x_2:
[----:B------:R-:W-:Y:S01]  /*0280*/  IMAD.U32 R0, RZ, RZ, UR25 ;  /* 0x00000019ff007e24 */ /* 0x000fe2000f8e00ff */
[----:B------:R-:W-:Y:S04]  /*0290*/  BSSY.RECONVERGENT B0, `(.L_x_4) ;  /* 0x000000c000007945 */ /* 0x000fe80003800200 */
[C---:B------:R-:W-:Y:S02]  /*02a0*/  ISETP.NE.OR P3, PT, R0.reuse, 0x1, !P0 ;  /* 0x000000010000780c */ /* 0x040fe40004765670 */
[----:B------:R-:W-:-:S11]  /*02b0*/  ISETP.NE.OR P2, PT, R0, 0x3, !P0 ;  /* 0x000000030000780c */ /* 0x000fd60004745670 */
[----:B------:R-:W-:Y:S05]  /*02c0*/  @P3 BRA `(.L_x_5) ;  /* 0x0000000000203947 */ /* 0x000fea0003800000 */
[----:B------:R-:W3:Y:S02]  /*02d0*/  LDCU.64 UR4, c[0x0][0x348] ;  /* 0x00006900ff0477ac */ /* 0x000ee40008000a00 */
[----:B---3--:R-:W-:Y:S02]  /*02e0*/  UIADD3 UR6, UP1, UPT, UR4, 0x80, URZ ;  /* 0x0000008004067890 */ /* 0x008fe4000ff3e0ff */
[----:B------:R-:W-:Y:S02]  /*02f0*/  UIADD3 UR4, UP0, UPT, UR4, 0x180, URZ ;  /* 0x0000018004047890 */ /* 0x000fe4000ff1e0ff */
[----:B------:R-:W-:Y:S02]  /*0300*/  UIADD3.X UR7, UPT, UPT, URZ, UR5, URZ, UP1, !UPT ;  /* 0x00000005ff077290 */ /* 0x000fe40008ffe4ff */
[----:B------:R-:W-:-:S07]  /*0310*/  UIADD3.X UR5, UPT, UPT, URZ, UR5, URZ, UP0, !UPT ;  /* 0x00000005ff057290 */ /* 0x000fce00087fe4ff */
[----:B------:R3:W-:Y:S02]  /*0320*/  UTMACCTL.PF [UR6] ;  /* 0x00000000060079b9 */ /* 0x0007e40008040000 */
[----:B------:R3:W-:Y:S02]  /*0330*/  UTMACCTL.PF [UR4] ;  /* 0x00000000040079b9 */ /* 0x0007e40008040000 */
[----:B---3--:R-:W-:Y:S01]  /*0340*/  NOP ;  /* 0x0000000000007918 */ /* 0x008fe20000000000 */
.L_x_5:
[----:B------:R-:W-:Y:S05]  /*0350*/  BSYNC.RECONVERGENT B0 ;  /* 0x0000000000007941 */ /* 0x000fea0003800200 */
.L_x_4:
[----:B------:R-:W-:Y:S04]  /*0360*/  BSSY.RECONVERGENT B0, `(.L_x_6) ;  /* 0x000000a000007945 */ /* 0x000fe80003800200 */
        /* <DEDUP_REMOVED lines=9> */
.L_x_7:
[----:B------:R-:W-:Y:S05]  /*0400*/  BSYNC.RECONVERGENT B0 ;  /* 0x0000000000007941 */ /* 0x000fea0003800200 */
.L_x_6:
[----:B------:R-:W3:Y:S01]  /*0410*/  LDCU.64 UR4, c[0x0][0x888] ;  /* 0x00011100ff0477ac */ /* 0x000ee20008000a00 */
[----:B------:R-:W-:Y:S01]  /*0420*/  ISETP.NE.AND.EX P1, PT, RZ, UR9, PT, P1 ;  /* 0x00000009ff007c0c */ /* 0x000fe2000bf25310 */
[----:B------:R-:W-:Y:S01]  /*0430*/  UPLOP3.LUT UP5, UPT, UPT, UPT, UPT, 0x80, 0x8 ;  /* 0x000000000008789c */ /* 0x000fe20003faf070 */
[----:B---3--:R-:W-:-:S04]  /*0440*/  ISETP.NE.U32.AND P2, PT, RZ, UR4, PT ;  /* 0x00000004ff007c0c */ /* 0x008fc8000bf45070 */
[----:B------:R-:W-:-:S13]  /*0450*/  ISETP.NE.AND.EX P2, PT, RZ, UR5, PT, P2 ;  /* 0x00000005ff007c0c */ /* 0x000fda000bf45320 */
[----:B------:R-:W-:Y:S05]  /*0460*/  @P2 BRA P1, `(.L_x_8) ;  /* 0x0000000000282947 */ /* 0x000fea0000800000 */
[----:B-----5:R-:W-:Y:S01]  /*0470*/  R2UR UR6, R72 ;  /* 0x00000000480672ca */ /* 0x020fe200000e0000 */
[----:B------:R-:W-:Y:S02]  /*0480*/  UISETP.NE.U32.AND UP0, UPT, UR8, URZ, UPT ;  /* 0x000000ff0800728c */ /* 0x000fe4000bf05070 */
[----:B------:R-:W-:Y:S02]  /*0490*/  UISETP.NE.U32.AND UP1, UPT, UR4, URZ, UPT ;  /* 0x000000ff0400728c */ /* 0x000fe4000bf25070 */
[----:B------:R-:W-:Y:S02]  /*04a0*/  UISETP.NE.AND.EX UP2, UPT, UR9, URZ, UPT, UP0 ;  /* 0x000000ff0900728c */ /* 0x000fe4000bf45300 */
[----:B------:R-:W-:-:S04]  /*04b0*/  UISETP.NE.AND.EX UP0, UPT, UR5, URZ, UPT, UP1 ;  /* 0x000000ff0500728c */ /* 0x000fc8000bf05310 */
[----:B------:R-:W-:Y:S02]  /*04c0*/  USEL UR4, URZ, 0xffffffff, UP0 ;  /* 0xffffffffff047887 */ /* 0x000fe40008000000 */
[----:B------:R-:W-:-:S04]  /*04d0*/  UISETP.NE.AND UP1, UPT, UR6, URZ, UPT ;  /* 0x000000ff0600728c */ /* 0x000fc8000bf25270 */
[----:B------:R-:W-:-:S04]  /*04e0*/  @!UP2 USEL UR4, URZ, 0xffffffff, UP1 ;  /* 0xffffffffff04a887 */ /* 0x000fc80008800000 */
[----:B------:R-:W-:-:S04]  /*04f0*/  ULOP3.LUT UR4, UR4, 0x1, URZ, 0xc0, !UPT ;  /* 0x0000000104047892 */ /* 0x000fc8000f8ec0ff */
[----:B------:R-:W-:-:S11]  /*0500*/  UISETP.NE.U32.AND UP5, UPT, UR4, 0x1, UPT ;  /* 0x000000010400788c */ /* 0x000fd6000bfa5070 */
.L_x_8:
[----:B------:R-:W3:Y:S01]  /*0510*/  SHFL.IDX PT, R0, R145, RZ, 0x1f ;  /* 0x00001fff91007589 */ /* 0x000ee200000e0000 */
[----:B------:R-:W-:-:S04]  /*0520*/  UISETP.NE.AND UP0, UPT, UR25, 0x2, UPT ;  /* 0x000000021900788c */ /* 0x000fc8000bf05270 */
[----:B------:R-:W-:Y:S02]  /*0530*/  UISETP.EQ.AND UP1, UPT, UR45, URZ, !UP0 ;  /* 0x000000ff2d00728c */ /* 0x000fe4000c722270 */
[----:B------:R-:W-:-:S04]  /*0540*/  USEL UR37, URZ, 0x1, UP0 ;  /* 0x00000001ff257887 */ /* 0x000fc80008000000 */
[----:B------:R-:W-:Y:S02]  /*0550*/  PLOP3.LUT P3, PT, P0, PT, UP1, 0x80, 0x8 ;  /* 0x000000000008781c */ /* 0x000fe4000076f018 */
[----:B---3--:R-:W-:-:S13]  /*0560*/  ISETP.NE.AND P1, PT, R0, RZ, PT ;  /* 0x000000ff0000720c */ /* 0x008fda0003f25270 */
[----:B------:R-:W-:Y:S05]  /*0570*/  @P1 BRA `(.L_x_9) ;  /* 0x0000000000741947 */ /* 0x000fea0003800000 */
[----:B------:R-:W-:Y:S01]  /*0580*/  UMOV UR4, 0x400 ;  /* 0x0000040000047882 */ /* 0x000fe20000000000 */
[----:B------:R-:W-:Y:S01]  /*0590*/  UMOV UR8, 0x1 ;  /* 0x0000000100087882 */ /* 0x000fe20000000000 */
[----:B------:R-:W-:Y:S01]  /*05a0*/  UMOV UR6, 0x3 ;  /* 0x0000000300067882 */ /* 0x000fe20000000000 */
[----:B------:R-:W-:Y:S02]  /*05b0*/  ULEA UR4, UR46, UR4, 0x18 ;  /* 0x000000042e047291 */ /* 0x000fe4000f8ec0ff */
[----:B------:R-:W-:-:S04]  /*05c0*/  UIADD3 UR8, UPT, UPT, -UR8, 0x100000, URZ ;  /* 0x0010000008087890 */ /* 0x000fc8000fffe1ff */
[----:B------:R-:W-:Y:S02]  /*05d0*/  USHF.L.U32 UR9, UR8, 0xb, URZ ;  /* 0x0000000b08097899 */ /* 0x000fe400080006ff */
[----:B------:R-:W-:Y:S02]  /*05e0*/  USHF.L.U32 UR8, UR8, 0x1, URZ ;  /* 0x0000000108087899 */ /* 0x000fe400080006ff */
[----:B------:R-:W-:-:S04]  /*05f0*/  UIADD3 UR6, UPT, UPT, -UR6, 0x100000, URZ ;  /* 0x0010000006067890 */ /* 0x000fc8000fffe1ff */
[----:B------:R-:W-:Y:S02]  /*0600*/  USHF.L.U32 UR7, UR6, 0xb, URZ ;  /* 0x0000000b06077899 */ /* 0x000fe400080006ff */
[----:B------:R-:W-:Y:S01]  /*0610*/  USHF.L.U32 UR6, UR6, 0x1, URZ ;  /* 0x0000000106067899 */ /* 0x000fe200080006ff */
[----:B------:R-:W-:Y:S01]  /*0620*/  ELECT P1, URZ, PT ;  /* 0x0000000000ff782f */ /* 0x000fe20003820000 */
[----:B------:R-:W3:Y:S02]  /*0630*/  FENCE.VIEW.ASYNC.S ;  /* 0x00000000000073c6 */ /* 0x000ee40000000000 */
[----:B---3--:R3:W4:Y:S08]  /*0640*/  SYNCS.EXCH.64 URZ, [UR4], UR8 ;  /* 0x0000000804ff75b2 */ /* 0x0087300008000100 */
[----:B------:R3:W1:Y:S01]  /*0650*/  SYNCS.EXCH.64 URZ, [UR4+0x40], UR6 ;  /* 0x0000400604ff75b2 */ /* 0x0006620008000100 */
        /* <DEDUP_REMOVED lines=13> */
[----:B------:R3:W1:Y:S02]  /*0730*/  SYNCS.EXCH.64 URZ, [UR4+0x78], UR6 ;  /* 0x0000780604ff75b2 */ /* 0x0006640008000100 */
[----:B---3--:R-:W-:Y:S01]  /*0740*/  NOP ;  /* 0x0000000000007918 */ /* 0x008fe20000000000 */
.L_x_9:
[----:B------:R-:W3:Y:S01]  /*0750*/  SHFL.IDX PT, R0, R145, RZ, 0x1f ;  /* 0x00001fff91007589 */ /* 0x000ee200000e0000 */
[----:B------:R-:W-:Y:S01]  /*0760*/  NOP ;  /* 0x0000000000007918 */ /* 0x000fe20000000000 */
[----:B---3--:R-:W-:-:S13]  /*0770*/  ISETP.NE.AND P1, PT, R0, 0x1, PT ;  /* 0x000000010000780c */ /* 0x008fda0003f25270 */
        /* <DEDUP_REMOVED lines=13> */
[----:B---3--:R3:W1:Y:S08]  /*0850*/  SYNCS.EXCH.64 URZ, [UR4+0x80], UR8 ;  /* 0x0000800804ff75b2 */ /* 0x0086700008000100 */
[----:B------:R3:W1:Y:S01]  /*0860*/  SYNCS.EXCH.64 URZ, [UR4+0x90], UR6 ;  /* 0x0000900604ff75b2 */ /* 0x0006620008000100 */
[----:B------:R3:W1:Y:S01]  /*0870*/  SYNCS.EXCH.64 URZ, [UR4+0x88], UR8 ;  /* 0x0000880804ff75b2 */ /* 0x0006620008000100 */
[----:B------:R3:W1:Y:S01]  /*0880*/  SYNCS.EXCH.64 URZ, [UR4+0x98], UR6 ;  /* 0x0000980604ff75b2 */ /* 0x0006620008000100 */
[----:B------:R-:W-:Y:S01]  /*0890*/  NOP ;  /* 0x0000000000007918 */ /* 0x000fe20000000000 */
.L_x_10:
[----:B------:R-:W2:Y:S01]  /*08a0*/  SHFL.IDX PT, R0, R145, RZ, 0x1f ;  /* 0x00001fff91007589 */ /* 0x000ea200000e0000 */
[----:B------:R-:W-:Y:S01]  /*08b0*/  NOP ;  /* 0x0000000000007918 */ /* 0x000fe20000000000 */
[----:B--2---:R-:W-:-:S13]  /*08c0*/  ISETP.NE.AND P1, PT, R0, 0x3, PT ;  /* 0x000000030000780c */ /* 0x004fda0003f25270 */
[----:B------:R-:W-:Y:S05]  /*08d0*/  @P1 BRA `(.L_x_11) ;  /* 0x00000000002c1947 */ /* 0x000fea0003800000 */
[----:B---3--:R-:W-:Y:S01]  /*08e0*/  UMOV UR6, 0x400 ;  /* 0x0000040000067882 */ /* 0x008fe20000000000 */
[----:B------:R-:W-:Y:S01]  /*08f0*/  UMOV UR4, 0x20 ;  /* 0x0000002000047882 */ /* 0x000fe20000000000 */
[----:B------:R-:W-:Y:S02]  /*0900*/  ULEA UR6, UR46, UR6, 0x18 ;  /* 0x000000062e067291 */ /* 0x000fe4000f8ec0ff */
[----:B------:R-:W-:-:S04]  /*0910*/  UIADD3 UR4, UPT, UPT, -UR4, 0x100000, URZ ;  /* 0x0010000004047890 */ /* 0x000fc8000fffe1ff */
[----:B------:R-:W-:Y:S02]  /*0920*/  USHF.L.U32 UR5, UR4, 0xb, URZ ;  /* 0x0000000b04057899 */ /* 0x000fe400080006ff */
[----:B------:R-:W-:Y:S01]  /*0930*/  USHF.L.U32 UR4, UR4, 0x1, URZ ;  /* 0x0000000104047899 */ /* 0x000fe200080006ff */
[----:B------:R-:W-:Y:S01]  /*0940*/  ELECT P1, URZ, PT ;  /* 0x0000000000ff782f */ /* 0x000fe20003820000 */
[----:B------:R-:W2:Y:S10]  /*0950*/  FENCE.VIEW.ASYNC.S ;  /* 0x00000000000073c6 */ /* 0x000eb40000000000 */
[----:B--2---:R2:W3:Y:S01]  /*0960*/  SYNCS.EXCH.64 URZ, [UR6+0xa0], UR4 ;  /* 0x0000a00406ff75b2 */ /* 0x0044e20008000100 */
[----:B------:R2:W1:Y:S01]  /*0970*/  SYNCS.EXCH.64 URZ, [UR6+0xa8], UR4 ;  /* 0x0000a80406ff75b2 */ /* 0x0004620008000100 */
[----:B------:R-:W-:Y:S01]  /*0980*/  NOP ;  /* 0x0000000000007918 */ /* 0x000fe20000000000 */
.L_x_11:
[----:B------:R-:W4:Y:S01]  /*0990*/  SHFL.IDX PT, R0, R145, RZ, 0x1f ;  /* 0x00001fff91007589 */ /* 0x000f2200000e0000 */
[----:B------:R-:W-:Y:S01]  /*09a0*/  NOP ;  /* 0x0000000000007918 */ /* 0x000fe20000000000 */
[----:B----4-:R-:W-:-:S13]  /*09b0*/  ISETP.NE.AND P1, PT, R0, 0x4, PT ;  /* 0x000000040000780c */ /* 0x010fda0003f25270 */
[----:B------:R-:W-:Y:S05]  /*09c0*/  @P1 BRA `(.L_x_12) ;  /* 0x0000000000481947 */ /* 0x000fea0003800000 */
[----:B--23--:R-:W-:Y:S01]  /*09d0*/  UMOV UR4, 0x720 ;  /* 0x0000072000047882 */ /* 0x00cfe20000000000 */
[----:B------:R-:W-:Y:S01]  /*09e0*/  UMOV UR6, 0x400 ;  /* 0x0000040000067882 */ /* 0x000fe20000000000 */
[----:B------:R-:W-:Y:S01]  /*09f0*/  USEL UR4, UR4, 0x620, UP5 ;  /* 0x0000062004047887 */ /* 0x000fe2000a800000 */
        /* <DEDUP_REMOVED lines=9> */
[----:B------:R-:W2:Y:S02]  /*0a90*/  FENCE.VIEW.ASYNC.S ;  /* 0x00000000000073c6 */ /* 0x000ea40000000000 */
[----:B--2---:R4:W2:Y:S08]  /*0aa0*/  SYNCS.EXCH.64 URZ, [UR6+0xb0], UR8 ;  /* 0x0000b00806ff75b2 */ /* 0x0048b00008000100 */
[----:B------:R4:W3:Y:S01]  /*0ab0*/  SYNCS.EXCH.64 URZ, [UR6+0xc0], UR4 ;  /* 0x0000c00406ff75b2 */ /* 0x0008e20008000100 */
[----:B------:R4:W1:Y:S01]  /*0ac0*/  SYNCS.EXCH.64 URZ, [UR6+0xb8], UR8 ;  /* 0x0000b80806ff75b2 */ /* 0x0008620008000100 */
[----:B------:R4:W1:Y:S02]  /*0ad0*/  SYNCS.EXCH.64 URZ, [UR6+0xc8], UR4 ;  /* 0x0000c80406ff75b2 */ /* 0x0008640008000100 */
[----:B----4-:R-:W-:Y:S01]  /*0ae0*/  NOP ;  /* 0x0000000000007918 */ /* 0x010fe20000000000 */
.L_x_12:
[----:B------:R-:W4:Y:S01]  /*0af0*/  SHFL.IDX PT, R0, R145, RZ, 0x1f ;  /* 0x00001fff91007589 */ /* 0x000f2200000e0000 */
[----:B------:R-:W-:Y:S01]  /*0b00*/  NOP ;  /* 0x0000000000007918 */ /* 0x000fe20000000000 */
[----:B----4-:R-:W-:-:S13]  /*0b10*/  ISETP.NE.AND P1, PT, R0, 0x5, PT ;  /* 0x000000050000780c */ /* 0x010fda0003f25270 */
[----:B------:R-:W-:Y:S05]  /*0b20*/  @P1 BRA `(.L_x_13) ;  /* 0x0000000000541947 */ /* 0x000fea0003800000 */
[----:B--23--:R-:W-:Y:S01]  /*0b30*/  UMOV UR4, 0x400 ;  /* 0x0000040000047882 */ /* 0x00cfe20000000000 */
        /* <DEDUP_REMOVED lines=14> */
[----:B------:R4:W1:Y:S01]  /*0c20*/  SYNCS.EXCH.64 URZ, [UR4+0xf8], UR8 ;  /* 0x0000f80804ff75b2 */ /* 0x0008620008000100 */
[----:B------:R4:W1:Y:S01]  /*0c30*/  SYNCS.EXCH.64 URZ, [UR4+0xe0], UR6 ;  /* 0x0000e00604ff75b2 */ /* 0x0008620008000100 */
[----:B------:R4:W1:Y:S01]  /*0c40*/  SYNCS.EXCH.64 URZ, [UR4+0x100], UR8 ;  /* 0x0001000804ff75b2 */ /* 0x0008620008000100 */
[----:B------:R4:W1:Y:S01]  /*0c50*/  SYNCS.EXCH.64 URZ, [UR4+0xe8], UR6 ;  /* 0x0000e80604ff75b2 */ /* 0x0008620008000100 */
[----:B------:R4:W1:Y:S02]  /*0c60*/  SYNCS.EXCH.64 URZ, [UR4+0x108], UR8 ;  /* 0x0001080804ff75b2 */ /* 0x0008640008000100 */
[----:B----4-:R-:W-:Y:S01]  /*0c70*/  NOP ;  /* 0x0000000000007918 */ /* 0x010fe20000000000 */
.L_x_13:
[----:B------:R-:W4:Y:S01]  /*0c80*/  SHFL.IDX PT, R0, R145, RZ, 0x1f ;  /* 0x00001fff91007589 */ /* 0x000f2200000e0000 */
[----:B------:R-:W-:Y:S01]  /*0c90*/  ISETP.NE.OR P0, PT, RZ, UR25, !P0 ;  /* 0x00000019ff007c0c */ /* 0x000fe2000c705670 */
[----:B------:R-:W-:Y:S01]  /*0ca0*/  NOP ;  /* 0x0000000000007918 */ /* 0x000fe20000000000 */
[----:B----4-:R-:W-:-:S13]  /*0cb0*/  ISETP.NE.AND P1, PT, R0, 0x3, PT ;  /* 0x000000030000780c */ /* 0x010fda0003f25270 */
[----:B------:R-:W-:Y:S05]  /*0cc0*/  @P1 BRA `(.L_x_14) ;  /* 0x0000000000341947 */ /* 0x000fea0003800000 */
[----:B--23--:R-:W-:Y:S01]  /*0cd0*/  UMOV UR4, 0x400 ;  /* 0x0000040000047882 */ /* 0x00cfe20000000000 */
[----:B------:R-:W-:Y:S01]  /*0ce0*/  UMOV UR6, 0x20 ;  /* 0x0000002000067882 */ /* 0x000fe20000000000 */
[----:B------:R-:W-:Y:S02]  /*0cf0*/  ULEA UR4, UR46, UR4, 0x18 ;  /* 0x000000042e047291 */ /* 0x000fe4000f8ec0ff */
[----:B------:R-:W-:-:S04]  /*0d00*/  UIADD3 UR6, UPT, UPT, -UR6, 0x100000, URZ ;  /* 0x0010000006067890 */ /* 0x000fc8000fffe1ff */
[----:B------:R-:W-:Y:S02]  /*0d10*/  USHF.L.U32 UR7, UR6, 0xb, URZ ;  /* 0x0000000b06077899 */ /* 0x000fe400080006ff */
[----:B------:R-:W-:Y:S01]  /*0d20*/  USHF.L.U32 UR6, UR6, 0x1, URZ ;  /* 0x0000000106067899 */ /* 0x000fe200080006ff */
[----:B------:R-:W-:Y:S01]  /*0d30*/  ELECT P1, URZ, PT ;  /* 0x0000000000ff782f */ /* 0x000fe20003820000 */
[----:B------:R-:W2:Y:S10]  /*0d40*/  FENCE.VIEW.ASYNC.S ;  /* 0x00000000000073c6 */ /* 0x000eb40000000000 */
[----:B--2---:R4:W2:Y:S01]  /*0d50*/  SYNCS.EXCH.64 URZ, [UR4+0x110], UR6 ;  /* 0x0001100604ff75b2 */ /* 0x0048a20008000100 */
[----:B------:R4:W3:Y:S01]  /*0d60*/  SYNCS.EXCH.64 URZ, [UR4+0x120], UR6 ;  /* 0x0001200604ff75b2 */ /* 0x0008e20008000100 */
[----:B------:R4:W1:Y:S01]  /*0d70*/  SYNCS.EXCH.64 URZ, [UR4+0x118], UR6 ;  /* 0x0001180604ff75b2 */ /* 0x0008620008000100 */
[----:B------:R4:W1:Y:S02]  /*0d80*/  SYNCS.EXCH.64 URZ, [UR4+0x128], UR6 ;  /* 0x0001280604ff75b2 */ /* 0x0008640008000100 */
[----:B----4-:R-:W-:Y:S01]  /*0d90*/  NOP ;  /* 0x0000000000007918 */ /* 0x010fe20000000000 */
.L_x_14:
[----:B------:R-:W-:Y:S01]  /*0da0*/  VOTEU.ALL UP0, P0 ;  /* 0x0000000000ff7886 */ /* 0x000fe20000000000 */
[----:B--23--:R-:W-:Y:S01]  /*0db0*/  UMOV UR4, 0x20 ;  /* 0x0000002000047882 */ /* 0x00cfe20000000000 */
[----:B------:R-:W2:Y:S01]  /*0dc0*/  LDCU UR34, c[0x0][0x36c] ;  /* 0x00006d80ff2277ac */ /* 0x000ea20008000800 */
[----:B------:R-:W-:Y:S01]  /*0dd0*/  NOP ;  /* 0x0000000000007918 */ /* 0x000fe20000000000 */
[----:B------:R-:W-:Y:S01]  /*0de0*/  LOP3.LUT R0, R156, 0x1f, RZ, 0xc0, !PT ;  /* 0x0000001f9c007812 */ /* 0x000fe200078ec0ff */
[----:B------:R-:W-:Y:S01]  /*0df0*/  @!UP0 UMOV UR6, 0x400 ;  /* 0x0000040000068882 */ /* 0x000fe20000000000 */
[----:B------:R-:W-:-:S04]  /*0e00*/  @!UP0 UIADD3 UR4, UPT, UPT, -UR4, 0x100000, URZ ;  /* 0x0010000004048890 */ /* 0x000fc8000fffe1ff */
[----:B------:R-:W-:Y:S02]  /*0e10*/  @!UP0 USHF.L.U32 UR5, UR4, 0xb, URZ ;  /* 0x0000000b04058899 */ /* 0x000fe400080006ff */
[----:B------:R-:W-:Y:S02]  /*0e20*/  @!UP0 USHF.L.U32 UR4, UR4, 0x1, URZ ;  /* 0x0000000104048899 */ /* 0x000fe400080006ff */
[----:B------:R-:W-:Y:S01]  /*0e30*/  @!UP0 ULEA UR6, UR46, UR6, 0x18 ;  /* 0x000000062e068291 */ /* 0x000fe2000f8ec0ff */
[----:B------:R-:W-:Y:S01]  /*0e40*/  VOTEU.ALL UP0, P0 ;  /* 0x0000000000ff7886 */ /* 0x000fe20000000000 */
[----:B------:R-:W-:Y:S02]  /*0e50*/  UISETP.NE.AND UP6, UPT, UR25, URZ, UPT ;  /* 0x000000ff1900728c */ /* 0x000fe4000bfc5270 */
[----:B--2---:R-:W-:Y:S01]  /*0e60*/  UISETP.EQ.U32.AND UP1, UPT, UR34, 0x1, UPT ;  /* 0x000000012200788c */ /* 0x004fe2000bf22070 */
[----:B------:R-:W2:Y:S07]  /*0e70*/  FENCE.VIEW.ASYNC.S ;  /* 0x00000000000073c6 */ /* 0x000eae0000000000 */
[----:B--2---:R2:W3:Y:S01]  /*0e80*/  @!UP0 SYNCS.EXCH.64 URZ, [UR6+0x130], UR4 ;  /* 0x0001300406ff85b2 */ /* 0x0044e20008000100 */
[----:B------:R-:W-:Y:S05]  /*0e90*/  BRA.U !UP1, `(.L_x_15) ;  /* 0x0000000109087547 */ /* 0x000fea000b800000 */
[----:B-1-3--:R-:W-:Y:S01]  /*0ea0*/  UCGABAR_ARV ;  /* 0x00000000000079c7 */ /* 0x00afe20008000000 */
[----:B------:R-:W-:Y:S05]  /*0eb0*/  BRA `(.L_x_16) ;  /* 0x0000000000047947 */ /* 0x000fea0003800000 */
.L_x_15:
[----:B-1-3--:R-:W-:Y:S01]  /*0ec0*/  NOP ;  /* 0x0000000000007918 */ /* 0x00afe20000000000 */
.L_x_16:
[----:B------:R-:W1:Y:S01]  /*0ed0*/  S2UR UR30, SR_CTAID.X ;  /* 0x00000000001e79c3 */ /* 0x000e620000002500 */
[----:B------:R-:W-:-:S05]  /*0ee0*/  CS2R.32 R3, SR_CgaSize ;  /* 0x0000000000037805 */ /* 0x000fca0000008a00 */
[----:B------:R-:W-:-:S05]  /*0ef0*/  IMAD R3, R3, -0xa0, RZ ;  /* 0xffffff6003037824 */ /* 0x000fca00078e02ff */
[----:B--2---:R-:W-:-:S14]  /*0f00*/  R2UR UR5, R3 ;  /* 0x00000000030572ca */ /* 0x004fdc00000e0000 */
[----:B------:R-:W2:Y:S01]  /*0f10*/  LDCU UR5, c[0x0][UR5+0x2b0] ;  /* 0x00005600050577ac */ /* 0x000ea20008000800 */
[----:B------:R-:W-:-:S05]  /*0f20*/  CS2R.32 R3, SR_CgaSize ;  /* 0x0000000000037805 */ /* 0x000fca0000008a00 */
[----:B------:R-:W-:-:S05]  /*0f30*/  IMAD R3, R3, -0xa0, RZ ;  /* 0xffffff6003037824 */ /* 0x000fca00078e02ff */
[----:B------:R-:W-:-:S14]  /*0f40*/  R2UR UR4, R3 ;  /* 0x00000000030472ca */ /* 0x000fdc00000e0000 */
[----:B------:R-:W3:Y:S01]  /*0f50*/  LDCU UR4, c[0x0][UR4+0x2b4] ;  /* 0x00005680040477ac */ /* 0x000ee20008000800 */
[----:B------:R-:W4:Y:S01]  /*0f60*/  S2UR UR20, SR_CTAID.Y ;  /* 0x00000000001479c3 */ /* 0x000f220000002600 */
[----:B------:R-:W-:-:S05]  /*0f70*/  CS2R.32 R3, SR_CgaSize ;  /* 0x0000000000037805 */ /* 0x000fca0000008a00 */
[----:B------:R-:W-:-:S05]  /*0f80*/  IMAD R3, R3, -0xa0, RZ ;  /* 0xffffff6003037824 */ /* 0x000fca00078e02ff */
[----:B------:R-:W-:-:S14]  /*0f90*/  R2UR UR61, R3 ;  /* 0x00000000033d72ca */ /* 0x000fdc00000e0000 */
[----:B------:R-:W3:Y:S01]  /*0fa0*/  LDCU UR61, c[0x0][UR61+0x2a0] ;  /* 0x000054003d3d77ac */ /* 0x000ee20008000800 */
[----:B------:R-:W-:-:S05]  /*0fb0*/  CS2R.32 R3, SR_CgaSize ;  /* 0x0000000000037805 */ /* 0x000fca0000008a00 */
[----:B------:R-:W-:-:S05]  /*0fc0*/  IMAD R3, R3, -0xa0, RZ ;  /* 0xffffff6003037824 */ /* 0x000fca00078e02ff */
[----:B------:R-:W-:-:S14]  /*0fd0*/  R2UR UR62, R3 ;  /* 0x00000000033e72ca */ /* 0x000fdc00000e0000 */
[----:B------:R-:W3:Y:S01]  /*0fe0*/  LDCU UR62, c[0x0][UR62+0x2a4] ;  /* 0x000054803e3e77ac */ /* 0x000ee20008000800 */
[----:B------:R-:W-:Y:S02]  /*0ff0*/  USHF.R.U32.HI UR12, URZ, 0x1, UR46 ;  /* 0x00000001ff0c7899 */ /* 0x000fe4000801162e */
[----:B------:R-:W-:Y:S02]  /*1000*/  USHF.R.U32.HI UR11, URZ, 0x2, UR46 ;  /* 0x00000002ff0b7899 */ /* 0x000fe4000801162e */
[----:B------:R-:W-:Y:S01]  /*1010*/  USHF.L.U32 UR26, UR46, 0xb, URZ ;  /* 0x0000000b2e1a7899 */ /* 0x000fe200080006ff */
[----:B------:R-:W3:Y:S01]  /*1020*/  LDCU UR28, c[0x0][0xb24] ;  /* 0x00016480ff1c77ac */ /* 0x000ee20008000800 */
[----:B-1----:R-:W-:Y:S01]  /*1030*/  I2FP.F32.U32 R3, UR30 ;  /* 0x0000001e00037c45 */ /* 0x002fe20008201000 */
[----:B------:R-:W1:Y:S04]  /*1040*/  LDCU UR42, c[0x0][0xb24] ;  /* 0x00016480ff2a77ac */ /* 0x000e680008000800 */
[----:B--2---:R-:W-:Y:S01]  /*1050*/  FMUL R3, R3, UR5 ;  /* 0x0000000503037c20 */ /* 0x004fe20008400000 */
[----:B------:R-:W-:Y:S01]  /*1060*/  ULOP3.LUT UR5, UR46, 0x3, URZ, 0xc0, !UPT ;  /* 0x000000032e057892 */ /* 0x000fe2000f8ec0ff */
[----:B----4-:R-:W-:Y:S01]  /*1070*/  I2FP.F32.U32 R2, UR20 ;  /* 0x0000001400027c45 */ /* 0x010fe20008201000 */
[----:B------:R-:W2:Y:S03]  /*1080*/  LDCU UR33, c[0x0][0xb30] ;  /* 0x00016600ff2177ac */ /* 0x000ea60008000800 */
[----:B------:R-:W4:Y:S01]  /*1090*/  F2I.U32.TRUNC.NTZ R3, R3 ;  /* 0x0000000300037305 */ /* 0x000f22000020f000 */
[----:B---3--:R-:W-:Y:S01]  /*10a0*/  FMUL R2, R2, UR4 ;  /* 0x0000000402027c20 */ /* 0x008fe20008400000 */
[----:B------:R-:W-:-:S02]  /*10b0*/  ULOP3.LUT UR4, UR45, 0x4, UR46, 0xf8, !UPT ;  /* 0x000000042d047892 */ /* 0x000fc4000f8ef82e */
[----:B------:R-:W-:Y:S02]  /*10c0*/  UISETP.GT.U32.AND UP1, UPT, UR5, 0xffff, UPT ;  /* 0x0000ffff0500788c */ /* 0x000fe4000bf24070 */
[----:B------:R-:W-:Y:S02]  /*10d0*/  UISETP.GT.U32.AND UP0, UPT, UR4, 0xffff, UPT ;  /* 0x0000ffff0400788c */ /* 0x000fe4000bf04070 */
[----:B------:R-:W3:Y:S01]  /*10e0*/  F2I.U32.TRUNC.NTZ R2, R2 ;  /* 0x0000000200027305 */ /* 0x000ee2000020f000 */
[----:B------:R-:W-:Y:S02]  /*10f0*/  USEL UR24, UR5, 0xffff, !UP1 ;  /* 0x0000ffff05187887 */ /* 0x000fe4000c800000 */
[----:B------:R-:W-:Y:S01]  /*1100*/  USEL UR21, UR4, 0xffff, !UP0 ;  /* 0x0000ffff04157887 */ /* 0x000fe2000c000000 */
[----:B------:R-:W-:Y:S01]  /*1110*/  UMOV UR13, 0x11 ;  /* 0x00000011000d7882 */ /* 0x000fe20000000000 */
[----:B------:R-:W-:Y:S01]  /*1120*/  UMOV UR14, 0x5 ;  /* 0x00000005000e7882 */ /* 0x000fe20000000000 */
[----:B----4-:R-:W-:-:S02]  /*1130*/  R2UR UR6, R3 ;  /* 0x00000000030672ca */ /* 0x010fc400000e0000 */
[----:B------:R-:W-:Y:S02]  /*1140*/  PRMT R3, RZ, 0x7610, R3 ;  /* 0x00007610ff037816 */ /* 0x000fe40000000003 */
[----:B---3--:R-:W-:Y:S02]  /*1150*/  R2UR UR7, R2 ;  /* 0x00000000020772ca */ /* 0x008fe400000e0000 */
[----:B------:R-:W-:-:S07]  /*1160*/  PRMT R2, RZ, 0x7610, R2 ;  /* 0x00007610ff027816 */ /* 0x000fce0000000002 */
[----:B------:R-:W-:-:S04]  /*1170*/  UIADD3 UR5, UPT, UPT, -UR6, URZ, URZ ;  /* 0x000000ff06057290 */ /* 0x000fc8000fffe1ff */
[----:B------:R-:W-:Y:S02]  /*1180*/  UIMAD UR61, UR61, UR5, UR30 ;  /* 0x000000053d3d72a4 */ /* 0x000fe4000f8e021e */
[----:B------:R-:W-:-:S04]  /*1190*/  UIADD3 UR4, UPT, UPT, -UR7, URZ, URZ ;  /* 0x000000ff07047290 */ /* 0x000fc8000fffe1ff */
[----:B------:R-:W-:Y:S01]  /*11a0*/  UIMAD UR62, UR62, UR4, UR20 ;  /* 0x000000043e3e72a4 */ /* 0x000fe2000f8e0214 */
[----:B-12---:R-:W-:Y:S11]  /*11b0*/  BRA.U UP6, `(.L_x_17) ;  /* 0x0000000106647547 */ /* 0x006ff6000b800000 */
[----:B------:R-:W-:Y:S02]  /*11c0*/  UISETP.NE.AND UP0, UPT, UR62, URZ, UPT ;  /* 0x000000ff3e00728c */ /* 0x000fe4000bf05270 */
[----:B------:R-:W-:Y:S02]  /*11d0*/  UISETP.NE.AND UP2, UPT, UR62, 0x1, UPT ;  /* 0x000000013e00788c */ /* 0x000fe4000bf45270 */
[----:B------:R-:W-:Y:S02]  /*11e0*/  ULOP3.LUT UR4, UR61, 0x2, URZ, 0x3c, !UPT ;  /* 0x000000023d047892 */ /* 0x000fe4000f8e3cff */
[----:B------:R-:W-:Y:S02]  /*11f0*/  UISETP.GT.U32.AND UP4, UPT, UR61, 0x1, UP0 ;  /* 0x000000013d00788c */ /* 0x000fe40008784070 */
[----:B------:R-:W-:Y:S02]  /*1200*/  UISETP.GT.U32.AND UP3, UPT, UR61, 0x1, UP2 ;  /* 0x000000013d00788c */ /* 0x000fe40009764070 */
[----:B------:R-:W-:-:S02]  /*1210*/  UISETP.GT.U32.AND UP1, UPT, UR4, 0x1, UP0 ;  /* 0x000000010400788c */ /* 0x000fc40008724070 */
[----:B------:R-:W-:Y:S02]  /*1220*/  UISETP.GT.U32.AND UP0, UPT, UR4, 0x1, UP2 ;  /* 0x000000010400788c */ /* 0x000fe40009704070 */
[----:B------:R-:W-:Y:S02]  /*1230*/  USEL UR6, URZ, 0x1, UP4 ;  /* 0x00000001ff067887 */ /* 0x000fe4000a000000 */
[----:B------:R-:W-:Y:S02]  /*1240*/  USEL UR5, URZ, 0x10, UP3 ;  /* 0x00000010ff057887 */ /* 0x000fe40009800000 */
[----:B------:R-:W-:Y:S02]  /*1250*/  USEL UR4, URZ, 0x2, UP4 ;  /* 0x00000002ff047887 */ /* 0x000fe4000a000000 */
[----:B------:R-:W-:Y:S02]  /*1260*/  USEL UR9, URZ, 0x20, UP3 ;  /* 0x00000020ff097887 */ /* 0x000fe40009800000 */
[----:B------:R-:W-:-:S02]  /*1270*/  USEL UR8, URZ, 0x4, UP1 ;  /* 0x00000004ff087887 */ /* 0x000fc40008800000 */
[----:B------:R-:W-:Y:S02]  /*1280*/  UIADD3 UR4, UPT, UPT, UR4, UR5, UR6 ;  /* 0x0000000504047290 */ /* 0x000fe4000fffe006 */
[----:B------:R-:W-:Y:S02]  /*1290*/  USEL UR6, URZ, 0x8, UP1 ;  /* 0x00000008ff067887 */ /* 0x000fe40008800000 */
[----:B------:R-:W-:Y:S02]  /*12a0*/  ULOP3.LUT UR10, UR61, 0xfffffffe, URZ, 0xc0, !UPT ;  /* 0xfffffffe3d0a7892 */ /* 0x000fe4000f8ec0ff */
[----:B------:R-:W-:Y:S02]  /*12b0*/  USEL UR7, URZ, 0x40, UP0 ;  /* 0x00000040ff077887 */ /* 0x000fe40008000000 */
[----:B------:R-:W-:Y:S02]  /*12c0*/  UIADD3 UR5, UPT, UPT, UR8, UR9, UR4 ;  /* 0x0000000908057290 */ /* 0x000fe4000fffe004 */
[----:B------:R-:W-:-:S02]  /*12d0*/  ULEA UR4, UR62, UR10, 0x2 ;  /* 0x0000000a3e047291 */ /* 0x000fc4000f8e10ff */
[----:B------:R-:W-:Y:S02]  /*12e0*/  USEL UR8, URZ, 0x80, UP0 ;  /* 0x00000080ff087887 */ /* 0x000fe40008000000 */
[----:B------:R-:W-:-:S03]  /*12f0*/  UIADD3 UR5, UPT, UPT, UR6, UR7, UR5 ;  /* 0x0000000706057290 */ /* 0x000fc6000fffe005 */
[----:B------:R-:W-:Y:S01]  /*1300*/  UMOV UR6, 0x3 ;  /* 0x0000000300067882 */ /* 0x000fe20000000000 */
[----:B------:R-:W-:Y:S02]  /*1310*/  UIADD3 UR5, UPT, UPT, UR5, UR8, URZ ;  /* 0x0000000805057290 */ /* 0x000fe4000fffe0ff */
[----:B------:R-:W-:-:S04]  /*1320*/  USHF.L.U32 UR4, UR6, UR4, URZ ;  /* 0x0000000406047299 */ /* 0x000fc800080006ff */
[----:B------:R-:W-:Y:S02]  /*1330*/  MOV R3, UR5 ;  /* 0x0000000500037c02 */ /* 0x000fe40008000f00 */
[----:B------:R-:W-:-:S07]  /*1340*/  MOV R2, UR4 ;  /* 0x0000000400027c02 */ /* 0x000fce0008000f00 */
.L_x_17:
[----:B------:R-:W1:Y:S01]  /*1350*/  S2UR UR36, SR_CTAID.Z ;  /* 0x00000000002479c3 */ /* 0x000e620000002700 */
[----:B------:R-:W-:Y:S02]  /*1360*/  UISETP.GE.AND UP0, UPT, UR28, 0x1, UPT ;  /* 0x000000011c00788c */ /* 0x000fe4000bf06270 */
[----:B------:R-:W-:Y:S02]  /*1370*/  ULOP3.LUT UR24, UR24, 0xffff, URZ, 0xc0, !UPT ;  /* 0x0000ffff18187892 */ /* 0x000fe4000f8ec0ff */
[----:B------:R-:W-:Y:S02]  /*1380*/  ULOP3.LUT UR21, UR21, 0xffff, URZ, 0xc0, !UPT ;  /* 0x0000ffff15157892 */ /* 0x000fe4000f8ec0ff */
[----:B------:R-:W-:Y:S02]  /*1390*/  ULOP3.LUT UR27, UR26, 0x2000, URZ, 0xc0, !UPT ;  /* 0x000020001a1b7892 */ /* 0x000fe4000f8ec0ff */
[----:B------:R-:W-:Y:S02]  /*13a0*/  UISETP.NE.AND UP3, UPT, UR25, 0x2, UPT ;  /* 0x000000021900788c */ /* 0x000fe4000bf65270 */
[----:B------:R-:W-:-:S02]  /*13b0*/  ULOP3.LUT UR32, UR12, 0x1, URZ, 0xc0, !UPT ;  /* 0x000000010c207892 */ /* 0x000fc4000f8ec0ff */
[----:B------:R-:W-:Y:S02]  /*13c0*/  ULOP3.LUT UR31, UR11, 0x1, URZ, 0xc0, !UPT ;  /* 0x000000010b1f7892 */ /* 0x000fe4000f8ec0ff */
[----:B------:R-:W-:Y:S02]  /*13d0*/  ULOP3.LUT UR26, UR26, 0x1000, URZ, 0xc0, !UPT ;  /* 0x000010001a1a7892 */ /* 0x000fe4000f8ec0ff */
[----:B------:R-:W-:Y:S02]  /*13e0*/  USHF.L.U32 UR24, UR13, UR24, URZ ;  /* 0x000000180d187299 */ /* 0x000fe400080006ff */
[----:B------:R-:W-:Y:S01]  /*13f0*/  USHF.L.U32 UR21, UR14, UR21, URZ ;  /* 0x000000150e157299 */ /* 0x000fe200080006ff */
[----:B------:R-:W-:Y:S01]  /*1400*/  UMOV UR16, UR30 ;  /* 0x0000001e00107c82 */ /* 0x000fe20008000000 */
[----:B------:R-:W-:Y:S10]  /*1410*/  BRA.U !UP0, `(.L_x_18) ;  /* 0x0000000108d47547 */ /* 0x000ff4000b800000 */
[----:B------:R-:W2:Y:S01]  /*1420*/  LDCU.128 UR12, c[0x0][0xb10] ;  /* 0x00016200ff0c77ac */ /* 0x000ea20008000c00 */
[----:B------:R-:W3:Y:S01]  /*1430*/  LDCU UR6, c[0x0][0x370] ;  /* 0x00006e00ff0677ac */ /* 0x000ee20008000800 */
[----:B------:R-:W4:Y:S01]  /*1440*/  LDCU UR5, c[0x0][0x374] ;  /* 0x00006e80ff0577ac */ /* 0x000f220008000800 */
[----:B------:R-:W1:Y:S01]  /*1450*/  LDCU UR29, c[0x0][0xb0c] ;  /* 0x00016180ff1d77ac */ /* 0x000e620008000800 */
[----:B------:R-:W1:Y:S01]  /*1460*/  LDCU UR4, c[0x0][0xb20] ;  /* 0x00016400ff0477ac */ /* 0x000e620008000800 */
[----:B------:R-:W1:Y:S01]  /*1470*/  LDCU.64 UR8, c[0x0][0xb28] ;  /* 0x00016500ff0877ac */ /* 0x000e620008000a00 */
[----:B--2---:R-:W-:Y:S02]  /*1480*/  UISETP.NE.AND UP0, UPT, UR14, 0x1, UPT ;  /* 0x000000010e00788c */ /* 0x004fe4000bf05270 */
[----:B----4-:R-:W-:Y:S02]  /*1490*/  UIMAD.WIDE.U32 UR10, UR5, UR15, URZ ;  /* 0x0000000f050a72a5 */ /* 0x010fe4000f8e00ff */
[----:B---3--:R-:W-:-:S02]  /*14a0*/  UIMAD.WIDE.U32 UR18, UR6, UR12, URZ ;  /* 0x0000000c061272a5 */ /* 0x008fc4000f8e00ff */
[----:B-1----:R-:W-:Y:S02]  /*14b0*/  UISETP.NE.AND UP1, UPT, UR29, 0x1, UPT ;  /* 0x000000011d00788c */ /* 0x002fe4000bf25270 */
[----:B------:R-:W-:Y:S01]  /*14c0*/  UISETP.NE.AND UP2, UPT, UR28, 0x1, UPT ;  /* 0x000000011c00788c */ /* 0x000fe2000bf45270 */
[----:B------:R-:W-:Y:S02]  /*14d0*/  UMOV UR10, UR11 ;  /* 0x0000000b000a7c82 */ /* 0x000fe40008000000 */
[----:B------:R-:W-:Y:S01]  /*14e0*/  UMOV UR18, UR19 ;  /* 0x0000001300127c82 */ /* 0x000fe20008000000 */
[----:B------:R-:W-:Y:S02]  /*14f0*/  @UP0 USHF.R.U32.HI UR5, URZ, UR4, UR10 ;  /* 0x00000004ff050299 */ /* 0x000fe4000801160a */
[----:B------:R-:W-:Y:S02]  /*1500*/  UIMAD.WIDE.U32 UR22, UR20, UR15, URZ ;  /* 0x0000000f141672a5 */ /* 0x000fe4000f8e00ff */
[----:B------:R-:W-:-:S02]  /*1510*/  UIMAD.WIDE.U32 UR10, UR5, UR8, URZ ;  /* 0x00000008050a72a5 */ /* 0x000fc4000f8e00ff */
[----:B------:R-:W-:Y:S02]  /*1520*/  @UP1 USHF.R.U32.HI UR6, URZ, UR13, UR18 ;  /* 0x0000000dff061299 */ /* 0x000fe40008011612 */
[----:B------:R-:W-:Y:S02]  /*1530*/  UIMAD.WIDE.U32 UR16, UR30, UR12, URZ ;  /* 0x0000000c1e1072a5 */ /* 0x000fe4000f8e00ff */
[----:B------:R-:W-:Y:S01]  /*1540*/  UIMAD.WIDE.U32 UR18, UR6, UR8, URZ ;  /* 0x00000008061272a5 */ /* 0x000fe2000f8e00ff */
[----:B------:R-:W-:Y:S01]  /*1550*/  UMOV UR22, UR23 ;  /* 0x0000001700167c82 */ /* 0x000fe20008000000 */
[----:B------:R-:W-:Y:S01]  /*1560*/  UMOV UR10, UR11 ;  /* 0x0000000b000a7c82 */ /* 0x000fe20008000000 */
[----:B------:R-:W-:Y:S02]  /*1570*/  USHF.R.U32.HI UR22, URZ, UR4, UR22 ;  /* 0x00000004ff167299 */ /* 0x000fe40008011616 */
[----:B------:R-:W-:Y:S02]  /*1580*/  @UP2 USHF.R.U32.HI UR5, URZ, UR9, UR10 ;  /* 0x00000009ff052299 */ /* 0x000fe4000801160a */
[----:B------:R-:W-:Y:S01]  /*1590*/  UMOV UR7, UR19 ;  /* 0x0000001300077c82 */ /* 0x000fe20008000000 */
[----:B------:R-:W-:Y:S01]  /*15a0*/  UMOV UR16, UR17 ;  /* 0x0000001100107c82 */ /* 0x000fe20008000000 */
[----:B------:R-:W-:-:S02]  /*15b0*/  @UP2 USHF.R.U32.HI UR6, URZ, UR9, UR7 ;  /* 0x00000009ff062299 */ /* 0x000fc40008011607 */
[----:B------:R-:W-:Y:S02]  /*15c0*/  USHF.R.U32.HI UR16, URZ, UR13, UR16 ;  /* 0x0000000dff107299 */ /* 0x000fe40008011610 */
[----:B------:R-:W-:Y:S02]  /*15d0*/  USEL UR4, UR20, UR22, !UP0 ;  /* 0x0000001614047287 */ /* 0x000fe4000c000000 */
[----:B------:R-:W-:Y:S02]  /*15e0*/  UIMAD UR7, UR5, UR28, URZ ;  /* 0x0000001c050772a4 */ /* 0x000fe4000f8e02ff */
[----:B------:R-:W-:Y:S02]  /*15f0*/  USEL UR5, UR30, UR16, !UP1 ;  /* 0x000000101e057287 */ /* 0x000fe4000c800000 */
[----:B------:R-:W-:Y:S02]  /*1600*/  UIMAD UR12, UR6, UR28, URZ ;  /* 0x0000001c060c72a4 */ /* 0x000fe4000f8e02ff */
[----:B------:R-:W-:-:S02]  /*1610*/  UISETP.GE.AND UP0, UPT, UR4, UR7, UPT ;  /* 0x000000070400728c */ /* 0x000fc4000bf06270 */
[----:B------:R-:W-:Y:S02]  /*1620*/  UIMAD.WIDE.U32 UR10, UR4, UR8, URZ ;  /* 0x00000008040a72a5 */ /* 0x000fe4000f8e00ff */
[----:B------:R-:W-:Y:S02]  /*1630*/  UISETP.GE.OR UP0, UPT, UR5, UR12, UP0 ;  /* 0x0000000c0500728c */ /* 0x000fe40008706670 */
[----:B------:R-:W-:Y:S02]  /*1640*/  UIMAD.WIDE.U32 UR12, UR5, UR8, URZ ;  /* 0x00000008050c72a5 */ /* 0x000fe4000f8e00ff */
[----:B------:R-:W-:Y:S01]  /*1650*/  UIADD3 UR10, UPT, UPT, -UR4, URZ, URZ ;  /* 0x000000ff040a7290 */ /* 0x000fe2000fffe1ff */
[----:B------:R-:W-:Y:S01]  /*1660*/  UMOV UR8, UR11 ;  /* 0x0000000b00087c82 */ /* 0x000fe20008000000 */
[----:B------:R-:W-:Y:S02]  /*1670*/  UIADD3 UR16, UPT, UPT, -UR5, URZ, URZ ;  /* 0x000000ff05107290 */ /* 0x000fe4000fffe1ff */
[----:B------:R-:W-:-:S03]  /*1680*/  USHF.R.U32.HI UR8, URZ, UR9, UR8 ;  /* 0x00000009ff087299 */ /* 0x000fc60008011608 */
[----:B------:R-:W-:Y:S01]  /*1690*/  @!UP0 UMOV UR7, UR13 ;  /* 0x0000000d00078c82 */ /* 0x000fe20008000000 */
[----:B------:R-:W-:Y:S02]  /*16a0*/  UIMAD UR20, UR14, UR10, UR20 ;  /* 0x0000000a0e1472a4 */ /* 0x000fe4000f8e0214 */
[----:B------:R-:W-:Y:S02]  /*16b0*/  USEL UR8, UR4, UR8, !UP2 ;  /* 0x0000000804087287 */ /* 0x000fe4000d000000 */
[----:B------:R-:W-:Y:S02]  /*16c0*/  @!UP0 USHF.R.U32.HI UR7, URZ, UR9, UR7 ;  /* 0x00000009ff078299 */ /* 0x000fe40008011607 */
[----:B------:R-:W-:Y:S02]  /*16d0*/  UIADD3 UR9, UPT, UPT, -UR8, URZ, URZ ;  /* 0x000000ff08097290 */ /* 0x000fe4000fffe1ff */
[----:B------:R-:W-:Y:S02]  /*16e0*/  @!UP0 USEL UR7, UR5, UR7, !UP2 ;  /* 0x0000000705078287 */ /* 0x000fe4000d000000 */
[----:B------:R-:W-:-:S02]  /*16f0*/  UIMAD UR9, UR28, UR9, UR4 ;  /* 0x000000091c0972a4 */ /* 0x000fc4000f8e0204 */
[----:B------:R-:W-:Y:S02]  /*1700*/  @!UP0 UIADD3 UR8, UPT, UPT, UR8, -UR7, URZ ;  /* 0x8000000708088290 */ /* 0x000fe4000fffe0ff */
[----:B------:R-:W-:Y:S02]  /*1710*/  @!UP0 UIMAD UR6, UR9, UR6, UR7 ;  /* 0x00000006090682a4 */ /* 0x000fe4000f8e0207 */
[----:B------:R-:W-:Y:S02]  /*1720*/  @!UP0 UIMAD UR4, UR8, UR28, UR5 ;  /* 0x0000001c080482a4 */ /* 0x000fe4000f8e0205 */
[----:B------:R-:W-:Y:S02]  /*1730*/  UIMAD UR16, UR29, UR16, UR30 ;  /* 0x000000101d1072a4 */ /* 0x000fe4000f8e021e */
[----:B------:R-:W-:Y:S01]  /*1740*/  UIMAD UR20, UR4, UR14, UR20 ;  /* 0x0000000e041472a4 */ /* 0x000fe2000f8e0214 */
[----:B------:R-:W-:Y:S02]  /*1750*/  @!UP0 UMOV UR5, UR6 ;  /* 0x0000000600058c82 */ /* 0x000fe40008000000 */
[----:B------:R-:W-:-:S12]  /*1760*/  UIMAD UR16, UR5, UR29, UR16 ;  /* 0x0000001d051072a4 */ /* 0x000fd8000f8e0210 */
.L_x_18:
[----:B------:R-:W-:-:S09]  /*1770*/  UISETP.NE.AND UP0, UPT, UR33, 0x1, UPT ;  /* 0x000000012100788c */ /* 0x000fd2000bf05270 */
[----:B------:R-:W-:Y:S05]  /*1780*/  BRA.U UP0, `(.L_x_19) ;  /* 0x0000000100447547 */ /* 0x000fea000b800000 */
[----:B------:R-:W2:Y:S01]  /*1790*/  LDCU.128 UR8, c[0x0][0xb10] ;  /* 0x00016200ff0877ac */ /* 0x000ea20008000c00 */
[----:B------:R-:W3:Y:S01]  /*17a0*/  LDCU UR12, c[0x0][0xb0c] ;  /* 0x00016180ff0c77ac */ /* 0x000ee20008000800 */
[----:B------:R-:W4:Y:S01]  /*17b0*/  LDCU UR13, c[0x0][0xb20] ;  /* 0x00016400ff0d77ac */ /* 0x000f220008000800 */
[----:B--2---:R-:W-:Y:S02]  /*17c0*/  UIMAD.WIDE.U32 UR6, UR16, UR8, URZ ;  /* 0x00000008100672a5 */ /* 0x004fe4000f8e00ff */
[----:B------:R-:W-:Y:S02]  /*17d0*/  UIMAD.WIDE.U32 UR4, UR20, UR11, URZ ;  /* 0x0000000b140472a5 */ /* 0x000fe4000f8e00ff */
[----:B---3--:R-:W-:Y:S02]  /*17e0*/  UISETP.NE.AND UP1, UPT, UR12, 0x1, UPT ;  /* 0x000000010c00788c */ /* 0x008fe4000bf25270 */
[----:B------:R-:W-:Y:S01]  /*17f0*/  UISETP.NE.AND UP0, UPT, UR10, 0x1, UPT ;  /* 0x000000010a00788c */ /* 0x000fe2000bf05270 */
[----:B------:R-:W-:-:S02]  /*1800*/  UMOV UR6, UR7 ;  /* 0x0000000700067c82 */ /* 0x000fc40008000000 */
[----:B------:R-:W-:Y:S01]  /*1810*/  UMOV UR4, UR5 ;  /* 0x0000000500047c82 */ /* 0x000fe20008000000 */
[----:B------:R-:W-:Y:S02]  /*1820*/  USHF.R.U32.HI UR9, URZ, UR9, UR6 ;  /* 0x00000009ff097299 */ /* 0x000fe40008011606 */
[----:B----4-:R-:W-:Y:S02]  /*1830*/  USHF.R.U32.HI UR4, URZ, UR13, UR4 ;  /* 0x0000000dff047299 */ /* 0x010fe40008011604 */
[----:B------:R-:W-:Y:S02]  /*1840*/  USEL UR5, UR16, UR9, !UP1 ;  /* 0x0000000910057287 */ /* 0x000fe4000c800000 */
[----:B------:R-:W-:-:S04]  /*1850*/  USEL UR4, UR20, UR4, !UP0 ;  /* 0x0000000414047287 */ /* 0x000fc8000c000000 */
[----:B------:R-:W-:Y:S02]  /*1860*/  UIADD3 UR6, UPT, UPT, -UR4, UR5, URZ ;  /* 0x0000000504067290 */ /* 0x000fe4000fffe1ff */
[----:B------:R-:W-:Y:S02]  /*1870*/  UIADD3 UR4, UPT, UPT, UR4, -UR5, URZ ;  /* 0x8000000504047290 */ /* 0x000fe4000fffe0ff */
[----:B------:R-:W-:Y:S02]  /*1880*/  UIMAD UR20, UR6, UR10, UR20 ;  /* 0x0000000a061472a4 */ /* 0x000fe4000f8e0214 */
[----:B------:R-:W-:-:S12]  /*1890*/  UIMAD UR16, UR4, UR12, UR16 ;  /* 0x0000000c041072a4 */ /* 0x000fd8000f8e0210 */
.L_x_19:
[----:B------:R-:W-:-:S09]  /*18a0*/  UISETP.EQ.U32.AND UP0, UPT, UR34, 0x1, UPT ;  /* 0x000000012200788c */ /* 0x000fd2000bf02070 */
[----:B------:R-:W-:Y:S05]  /*18b0*/  BRA.U !UP0, `(.L_x_20) ;  /* 0x00000001080c7547 */ /* 0x000fea000b800000 */
[----:B------:R-:W-:Y:S01]  /*18c0*/  UCGABAR_WAIT ;  /* 0x0000000000007dc7 */ /* 0x000fe20008000000 */
[----:B------:R-:W-:Y:S01]  /*18d0*/  CCTL.IVALL ;  /* 0x00000000ff00798f */ /* 0x000fe20002000000 */
[----:B------:R-:W-:Y:S05]  /*18e0*/  BRA `(.L_x_21) ;  /* 0x0000000000047947 */ /* 0x000fea0003800000 */
.L_x_20:
[----:B------:R-:W-:Y:S06]  /*18f0*/  BAR.SYNC.DEFER_BLOCKING 0x0 ;  /* 0x0000000000007b1d */ /* 0x000fec0000010000 */
.L_x_21:
[----:B------:R-:W-:Y:S05]  /*1900*/  BRA.U UP3, `(.L_x_22) ;  /* 0x0000001503847547 */ /* 0x000fea000b800000 */
[----:B------:R-:W2:Y:S01]  /*1910*/  LDCU UR6, c[0x0][0x38c] ;  /* 0x00007180ff0677ac */ /* 0x000ea20008000800 */
[----:B------:R-:W-:Y:S01]  /*1920*/  PLOP3.LUT P1, PT, PT, PT, UP5, 0x80, 0x8 ;  /* 0x000000000008781c */ /* 0x000fe20003f2f058 */
[----:B------:R-:W-:Y:S01]  /*1930*/  IMAD.MOV.U32 R12, RZ, RZ, 0x1 ;  /* 0x00000001ff0c7424 */ /* 0x000fe200078e00ff */
[----:B------:R-:W-:Y:S01]  /*1940*/  ISETP.NE.AND P2, PT, R0, RZ, P3 ;  /* 0x000000ff0000720c */ /* 0x000fe20001f45270 */
[----:B------:R-:W-:Y:S01]  /*1950*/  USHF.L.U32 UR45, UR30, 0x6, URZ ;  /* 0x000000061e2d7899 */ /* 0x000fe200080006ff */
[----:B------:R-:W-:Y:S01]  /*1960*/  PLOP3.LUT P1, PT, P1, PT, PT, 0x8, 0x80 ;  /* 0x000000000080781c */ /* 0x000fe20000f2e170 */
[----:B------:R-:W-:Y:S01]  /*1970*/  USHF.L.U32 UR44, UR30, 0x7, URZ ;  /* 0x000000071e2c7899 */ /* 0x000fe200080006ff */
[----:B------:R-:W-:Y:S01]  /*1980*/  CS2R R10, SRZ ;  /* 0x00000000000a7805 */ /* 0x000fe2000001ff00 */
[----:B------:R-:W-:Y:S01]  /*1990*/  UISETP.NE.AND UP1, UPT, UR25, URZ, UPT ;  /* 0x000000ff1900728c */ /* 0x000fe2000bf25270 */
[----:B------:R-:W-:Y:S01]  /*19a0*/  IMAD.MOV.U32 R9, RZ, RZ, RZ ;  /* 0x000000ffff097224 */ /* 0x000fe200078e00ff */
[----:B------:R-:W-:Y:S01]  /*19b0*/  ULOP3.LUT UR45, UR45, 0x40, URZ, 0xc0, !UPT ;  /* 0x000000402d2d7892 */ /* 0x000fe2000f8ec0ff */
[----:B------:R-:W-:Y:S01]  /*19c0*/  IMAD.MOV.U32 R8, RZ, RZ, 0x1 ;  /* 0x00000001ff087424 */ /* 0x000fe200078e00ff */
[----:B------:R-:W-:Y:S01]  /*19d0*/  ULOP3.LUT UR44, UR44, 0x80, URZ, 0xc0, !UPT ;  /* 0x000000802c2c7892 */ /* 0x000fe2000f8ec0ff */
[----:B------:R-:W3:Y:S01]  /*19e0*/  LDCU UR39, c[0x0][0x370] ;  /* 0x00006e00ff2777ac */ /* 0x000ee20008000800 */
[----:B--2---:R-:W-:Y:S01]  /*19f0*/  UIADD3 UR5, UPT, UPT, UR6, 0x7f, URZ ;  /* 0x0000007f06057890 */ /* 0x004fe2000fffe0ff */
[----:B------:R-:W2:Y:S03]  /*1a00*/  LDCU.64 UR28, c[0x0][0x348] ;  /* 0x00006900ff1c77ac */ /* 0x000ea60008000a00 */
[----:B------:R-:W-:-:S02]  /*1a10*/  USHF.R.S32.HI UR4, URZ, 0x1f, UR5 ;  /* 0x0000001fff047899 */ /* 0x000fc40008011405 */
[----:B------:R-:W-:Y:S02]  /*1a20*/  UIADD3 UR48, UPT, UPT, UR6, 0xfe, URZ ;  /* 0x000000fe06307890 */ /* 0x000fe4000fffe0ff */
[----:B------:R-:W-:Y:S02]  /*1a30*/  ULEA.HI UR4, UR4, UR5, URZ, 0x7 ;  /* 0x0000000504047291 */ /* 0x000fe4000f8f38ff */
[----:B------:R-:W-:Y:S02]  /*1a40*/  UIADD3 UR5, UPT, UPT, UR6, -0x1, URZ ;  /* 0xffffffff06057890 */ /* 0x000fe4000fffe0ff */
[----:B------:R-:W-:Y:S02]  /*1a50*/  USHF.R.S32.HI UR41, URZ, 0x7, UR4 ;  /* 0x00000007ff297899 */ /* 0x000fe40008011404 */
[----:B------:R-:W-:Y:S02]  /*1a60*/  UISETP.GE.U32.AND UP2, UPT, UR5, -0xff, UPT ;  /* 0xffffff010500788c */ /* 0x000fe4000bf46070 */
[----:B------:R-:W-:Y:S01]  /*1a70*/  UISETP.LT.U32.AND UP0, UPT, UR41, 0x8, UPT ;  /* 0x000000082900788c */ /* 0x000fe2000bf01070 */
[----:B------:R-:W4:Y:S03]  /*1a80*/  LDCU UR38, c[0x0][0x374] ;  /* 0x00006e80ff2677ac */ /* 0x000f260008000800 */
[----:B------:R-:W-:-:S02]  /*1a90*/  USEL UR40, UR41, 0x8, UP0 ;  /* 0x0000000829287887 */ /* 0x000fc40008000000 */
[----:B------:R-:W-:Y:S02]  /*1aa0*/  USEL UR25, UR37, 0x2, UP1 ;  /* 0x0000000225197887 */ /* 0x000fe40008800000 */
[----:B------:R-:W-:Y:S02]  /*1ab0*/  UIADD3 UR4, UPT, UPT, UR40, -0x1, URZ ;  /* 0xffffffff28047890 */ /* 0x000fe4000fffe0ff */
[----:B------:R-:W-:Y:S02]  /*1ac0*/  @UP2 UIADD3 UR4, UPT, UPT, UR40, URZ, URZ ;  /* 0x000000ff28042290 */ /* 0x000fe4000fffe0ff */
[----:B------:R-:W-:Y:S02]  /*1ad0*/  ULEA UR45, UR32, UR45, 0x5 ;  /* 0x0000002d202d7291 */ /* 0x000fe4000f8e28ff */
[----:B------:R-:W-:Y:S02]  /*1ae0*/  ULEA UR44, UR31, UR44, 0x6 ;  /* 0x0000002c1f2c7291 */ /* 0x000fe4000f8e30ff */
[----:B------:R-:W-:-:S02]  /*1af0*/  UIADD3 UR47, UPT, UPT, UR41, -UR40, URZ ;  /* 0x80000028292f7290 */ /* 0x000fc4000fffe0ff */
[----:B------:R-:W-:Y:S02]  /*1b00*/  UIADD3 UR30, UPT, UPT, UR4, 0x1, URZ ;  /* 0x00000001041e7890 */ /* 0x000fe4000fffe0ff */
[----:B------:R-:W-:Y:S01]  /*1b10*/  UIADD3 UR43, UPT, UPT, -UR4, URZ, URZ ;  /* 0x000000ff042b7290 */ /* 0x000fe2000fffe1ff */
[----:B--234-:R-:W-:-:S11]  /*1b20*/  UMOV UR5, URZ ;  /* 0x000000ff00057c82 */ /* 0x01cfd60008000000 */
.L_x_42:
[----:B------:R-:W-:Y:S01]  /*1b30*/  UISETP.NE.AND UP0, UPT, UR46, URZ, UPT ;  /* 0x000000ff2e00728c */ /* 0x000fe2000bf05270 */
[----:B------:R-:W2:Y:S08]  /*1b40*/  S2UR UR46, SR_CgaCtaId ;  /* 0x00000000002e79c3 */ /* 0x000eb00000008800 */
[----:B-1----:R-:W-:Y:S05]  /*1b50*/  BRA.U UP0, `(.L_x_23) ;  /* 0x0000000100347547 */ /* 0x002fea000b800000 */
[----:B------:R-:W3:Y:S01]  /*1b60*/  S2R R0, SR_CgaCtaId ;  /* 0x0000000000007919 */ /* 0x000ee20000008800 */
[----:B------:R-:W-:Y:S02]  /*1b70*/  MOV R3, 0x400 ;  /* 0x0000040000037802 */ /* 0x000fe40000000f00 */
[----:B------:R-:W-:Y:S02]  /*1b80*/  SHF.L.U32 R2, R8, 0x1f, RZ ;  /* 0x0000001f08027819 */ /* 0x000fe400000006ff */
[----:B---3--:R-:W-:-:S05]  /*1b90*/  LEA R0, R0, R3, 0x18 ;  /* 0x0000000300007211 */ /* 0x008fca00078ec0ff */
[----:B------:R-:W-:-:S04]  /*1ba0*/  IMAD R3, R9, 0x8, R0 ;  /* 0x0000000809037824 */ /* 0x000fc800078e0200 */
[----:B------:R-:W3:Y:S02]  /*1bb0*/  SYNCS.PHASECHK.TRANS64.TRYWAIT P0, [R3+URZ+0x120], R2 ;  /* 0x00012002030075a7 */ /* 0x000ee400080011ff */
[----:B---3--:R-:W-:Y:S05]  /*1bc0*/  @!P0 BRA `(.L_x_24) ;  /* 0x0000007400f48947 */ /* 0x008fea0003800000 */
.L_x_127:
[----:B------:R-:W-:Y:S01]  /*1bd0*/  VIADD R9, R9, 0x1 ;  /* 0x0000000109097836 */ /* 0x000fe20000000000 */
[----:B------:R3:W-:Y:S04]  /*1be0*/  SYNCS.ARRIVE.TRANS64.A1T0 RZ, [R3+URZ+0x110], RZ ;  /* 0x000110ff03ff79a7 */ /* 0x0007e800081000ff */
[----:B------:R-:W-:-:S04]  /*1bf0*/  ISETP.NE.AND P0, PT, R9, 0x2, PT ;  /* 0x000000020900780c */ /* 0x000fc80003f05270 */
[----:B------:R-:W-:Y:S02]  /*1c00*/  SEL R9, R9, RZ, P0 ;  /* 0x000000ff09097207 */ /* 0x000fe40000000000 */
[----:B---3--:R-:W-:-:S04]  /*1c10*/  SEL R3, RZ, 0x1, P0 ;  /* 0x00000001ff037807 */ /* 0x008fc80000000000 */
[----:B------:R-:W-:-:S07]  /*1c20*/  LOP3.LUT R8, R8, R3, RZ, 0x3c, !PT ;  /* 0x0000000308087212 */ /* 0x000fce00078e3cff */
.L_x_23:
[----:B------:R-:W-:Y:S01]  /*1c30*/  UMOV UR6, 0x400 ;  /* 0x0000040000067882 */ /* 0x000fe20000000000 */
[----:B------:R-:W-:Y:S01]  /*1c40*/  SHF.L.U32 R0, R12, 0x1f, RZ ;  /* 0x0000001f0c007819 */ /* 0x000fe200000006ff */
[----:B--2---:R-:W-:Y:S02]  /*1c50*/  ULEA UR6, UR46, UR6, 0x18 ;  /* 0x000000062e067291 */ /* 0x004fe4000f8ec0ff */
[----:B------:R-:W-:Y:S02]  /*1c60*/  UISETP.GE.U32.AND UP0, UPT, UR48, 0xff, UPT ;  /* 0x000000ff3000788c */ /* 0x000fe4000bf06070 */
[----:B------:R-:W-:Y:S02]  /*1c70*/  ULEA UR4, UR5, UR6, 0x3 ;  /* 0x0000000605047291 */ /* 0x000fe4000f8e18ff */
[----:B------:R-:W-:Y:S01]  /*1c80*/  ULEA UR11, UR20, UR45, 0x7 ;  /* 0x0000002d140b7291 */ /* 0x000fe2000f8e38ff */
[----:B------:R-:W-:-:S06]  /*1c90*/  UMOV UR7, URZ ;  /* 0x000000ff00077c82 */ /* 0x000fcc0008000000 */
[----:B------:R2:W3:Y:S01]  /*1ca0*/  SYNCS.PHASECHK.TRANS64.TRYWAIT P0, [UR4+0x40], R0 ;  /* 0x00004000ff0075a7 */ /* 0x0004e20008001104 */
[----:B------:R-:W-:-:S04]  /*1cb0*/  ULEA.HI UR4, UR16, UR16, URZ, 0x1 ;  /* 0x0000001010047291 */ /* 0x000fc8000f8f08ff */
[----:B------:R-:W-:-:S04]  /*1cc0*/  USHF.L.U32 UR4, UR4, 0x7, URZ ;  /* 0x0000000704047899 */ /* 0x000fc800080006ff */
[----:B------:R-:W-:-:S04]  /*1cd0*/  ULOP3.LUT UR35, UR4, 0xffffff00, URZ, 0xc0, !UPT ;  /* 0xffffff0004237892 */ /* 0x000fc8000f8ec0ff */
[----:B------:R-:W-:Y:S01]  /*1ce0*/  UIADD3 UR35, UPT, UPT, UR44, UR35, URZ ;  /* 0x000000232c237290 */ /* 0x000fe2000fffe0ff */
[----:B------:R-:W-:Y:S11]  /*1cf0*/  BRA.U !UP0, `(.L_x_25) ;  /* 0x0000000108c87547 */ /* 0x000ff6000b800000 */
[----:B------:R-:W-:Y:S01]  /*1d00*/  UMOV UR13, UR43 ;  /* 0x0000002b000d7c82 */ /* 0x000fe20008000000 */
[----:B------:R-:W-:Y:S01]  /*1d10*/  UMOV UR4, UR5 ;  /* 0x0000000500047c82 */ /* 0x000fe20008000000 */
[----:B------:R-:W-:-:S05]  /*1d20*/  UMOV UR34, URZ ;  /* 0x000000ff00227c82 */ /* 0x000fca0008000000 */
.L_x_31:
[----:B------:R-:W-:Y:S01]  /*1d30*/  ULEA UR33, UR4, UR6, 0x3 ;  /* 0x0000000604217291 */ /* 0x000fe2000f8e18ff */
[----:B------:R-:W-:Y:S01]  /*1d40*/  @P3 MOV R2, 0xc000 ;  /* 0x0000c00000023802 */ /* 0x000fe20000000f00 */
[----:B-1-34-:R-:W-:Y:S10]  /*1d50*/  @P0 BRA `(.L_x_26) ;  /* 0x00000000000c0947 */ /* 0x01aff40003800000 */
[----:B------:R-:W-:-:S04]  /*1d60*/  SHF.L.U32 R3, R12, 0x1f, RZ ;  /* 0x0000001f0c037819 */ /* 0x000fc800000006ff */
[----:B------:R-:W3:Y:S02]  /*1d70*/  SYNCS.PHASECHK.TRANS64.TRYWAIT P0, [UR33+0x40], R3 ;  /* 0x00004003ff0075a7 */ /* 0x000ee40008001121 */
[----:B---3--:R-:W-:Y:S05]  /*1d80*/  @!P0 BRA `(.L_x_27) ;  /* 0x0000007400988947 */ /* 0x008fea0003800000 */
.L_x_26:
[----:B------:R3:W-:Y:S01]  /*1d90*/  @P3 SYNCS.ARRIVE.TRANS64 RZ, [UR33], R2 ;  /* 0x00000002ffff39a7 */ /* 0x0007e20008000021 */
[----:B------:R-:W-:Y:S02]  /*1da0*/  ULOP3.LUT UR5, UR25, 0x2, URZ, 0xfc, !UPT ;  /* 0x0000000219057892 */ /* 0x000fe4000f8efcff */
[----:B------:R-:W-:Y:S02]  /*1db0*/  UIADD3 UR13, UPT, UPT, UR13, 0x1, URZ ;  /* 0x000000010d0d7890 */ /* 0x000fe4000fffe0ff */
[----:B------:R-:W-:Y:S02]  /*1dc0*/  UISETP.NE.AND UP0, UPT, UR5, 0x2, UPT ;  /* 0x000000020500788c */ /* 0x000fe4000bf05270 */
[----:B------:R-:W-:-:S07]  /*1dd0*/  UISETP.NE.AND UP2, UPT, UR13, 0x1, UPT ;  /* 0x000000010d00788c */ /* 0x000fce000bf45270 */
[----:B------:R-:W-:Y:S05]  /*1de0*/  BRA.U UP0, `(.L_x_28) ;  /* 0x0000000100047547 */ /* 0x000fea000b800000 */
[----:B-1----:R-:W-:Y:S05]  /*1df0*/  BPT.TRAP 0x1 ;  /* 0x000000040000795c */ /* 0x002fea0000300000 */
.L_x_28:
[----:B------:R-:W-:Y:S04]  /*1e00*/  BSSY.RECONVERGENT B0, `(.L_x_29) ;  /* 0x0000003000007945 */ /* 0x000fe80003800200 */
[----:B------:R-:W-:Y:S05]  /*1e10*/  @!P2 BRA `(.L_x_30) ;  /* 0x000000000004a947 */ /* 0x000fea0003800000 */
[----:B-1----:R-:W-:Y:S05]  /*1e20*/  BPT.TRAP 0x1 ;  /* 0x000000040000795c */ /* 0x002fea0000300000 */
.L_x_30:
[----:B-1----:R-:W-:Y:S05]  /*1e30*/  BSYNC.RECONVERGENT B0 ;  /* 0x0000000000007941 */ /* 0x002fea0003800200 */
.L_x_29:
[----:B------:R-:W-:Y:S02]  /*1e40*/  UIADD3 UR5, UPT, UPT, UR4, 0x1, URZ ;  /* 0x0000000104057890 */ /* 0x000fe4000fffe0ff */
[----:B------:R-:W-:Y:S02]  /*1e50*/  ULEA UR32, UR4, UR27, 0xe ;  /* 0x0000001b04207291 */ /* 0x000fe4000f8e70ff */
[----:B------:R-:W-:Y:S02]  /*1e60*/  UISETP.NE.AND UP0, UPT, UR5, 0x8, UPT ;  /* 0x000000080500788c */ /* 0x000fe4000bf05270 */
[----:B------:R-:W-:Y:S02]  /*1e70*/  UIADD3 UR16, UP1, UPT, UR28, 0x80, URZ ;  /* 0x000000801c107890 */ /* 0x000fe4000ff3e0ff */
[----:B------:R-:W-:Y:S02]  /*1e80*/  USEL UR8, URZ, 0x1, UP0 ;  /* 0x00000001ff087887 */ /* 0x000fe40008000000 */
[----:B------:R-:W-:-:S02]  /*1e90*/  USEL UR5, UR5, URZ, UP0 ;  /* 0x000000ff05057287 */ /* 0x000fc40008000000 */
[----:B------:R-:W-:Y:S02]  /*1ea0*/  UIADD3 UR14, UP0, UPT, UR28, 0x180, URZ ;  /* 0x000001801c0e7890 */ /* 0x000fe4000ff1e0ff */
[----:B------:R-:W-:Y:S01]  /*1eb0*/  ULEA UR7, UR5, UR6, 0x3 ;  /* 0x0000000605077291 */ /* 0x000fe2000f8e18ff */
[----:B------:R-:W-:Y:S01]  /*1ec0*/  LOP3.LUT R12, R12, UR8, RZ, 0x3c, !PT ;  /* 0x000000080c0c7c12 */ /* 0x000fe2000f8e3cff */
[----:B------:R-:W-:Y:S02]  /*1ed0*/  ULEA UR8, UR4, UR26, 0xd ;  /* 0x0000001a04087291 */ /* 0x000fe4000f8e68ff */
[----:B------:R-:W-:Y:S01]  /*1ee0*/  ULOP3.LUT UR33, UR33, 0xfefffff8, URZ, 0xc0, !UPT ;  /* 0xfefffff821217892 */ /* 0x000fe2000f8ec0ff */
[----:B--2---:R-:W-:Y:S01]  /*1ef0*/  SHF.L.U32 R0, R12, 0x1f, RZ ;  /* 0x0000001f0c007819 */ /* 0x004fe200000006ff */
[----:B------:R-:W-:Y:S02]  /*1f00*/  UIADD3.X UR17, UPT, UPT, URZ, UR29, URZ, UP1, !UPT ;  /* 0x0000001dff117290 */ /* 0x000fe40008ffe4ff */
[----:B------:R-:W-:Y:S01]  /*1f10*/  UIADD3 UR32, UPT, UPT, UR6, 0x8400, UR32 ;  /* 0x0000840006207890 */ /* 0x000fe2000fffe020 */
[----:B------:R4:W1:Y:S01]  /*1f20*/  SYNCS.PHASECHK.TRANS64.TRYWAIT P0, [UR7+0x40], R0 ;  /* 0x00004000ff0075a7 */ /* 0x0008620008001107 */
[----:B------:R-:W-:-:S02]  /*1f30*/  UPRMT UR7, URZ, 0x5410, UR24 ;  /* 0x00005410ff077896 */ /* 0x000fc40008000018 */
[----:B------:R-:W-:Y:S02]  /*1f40*/  UIADD3 UR8, UPT, UPT, UR6, 0x28400, UR8 ;  /* 0x0002840006087890 */ /* 0x000fe4000fffe008 */
[----:B------:R-:W-:Y:S02]  /*1f50*/  UIADD3.X UR15, UPT, UPT, URZ, UR29, URZ, UP0, !UPT ;  /* 0x0000001dff0f7290 */ /* 0x000fe400087fe4ff */
[----:B------:R-:W-:Y:S01]  /*1f60*/  UPRMT UR4, URZ, 0x5410, UR21 ;  /* 0x00005410ff047896 */ /* 0x000fe20008000015 */
[----:B------:R-:W-:Y:S01]  /*1f70*/  UMOV UR18, 0x0 ;  /* 0x0000000000127882 */ /* 0x000fe20000000000 */
[----:B------:R-:W-:Y:S01]  /*1f80*/  UMOV UR19, 0x10000000 ;  /* 0x1000000000137882 */ /* 0x000fe20000000000 */
[----:B------:R-:W-:Y:S01]  /*1f90*/  UMOV UR10, UR34 ;  /* 0x00000022000a7c82 */ /* 0x000fe20008000000 */
[----:B------:R-:W-:Y:S01]  /*1fa0*/  UMOV UR12, UR36 ;  /* 0x00000024000c7c82 */ /* 0x000fe20008000000 */
[----:B------:R-:W-:Y:S01]  /*1fb0*/  UMOV UR9, UR33 ;  /* 0x0000002100097c82 */ /* 0x000fe20008000000 */
[----:B------:R2:W-:Y:S03]  /*1fc0*/  UTMALDG.3D.MULTICAST.2CTA [UR32], [UR16], UR7, desc[UR18] ;  /* 0x00001220100073b4 */ /* 0x0005e60008211807 */
[----:B------:R3:W-:Y:S01]  /*1fd0*/  UTMALDG.3D.MULTICAST.2CTA [UR8], [UR14], UR4, desc[UR18] ;  /* 0x000012080e0073b4 */ /* 0x0007e20008211804 */
[----:B--2---:R-:W-:Y:S01]  /*1fe0*/  UIADD3 UR34, UPT, UPT, UR34, 0x80, URZ ;  /* 0x0000008022227890 */ /* 0x004fe2000fffe0ff */
[----:B------:R-:W-:Y:S01]  /*1ff0*/  UMOV UR7, UR30 ;  /* 0x0000001e00077c82 */ /* 0x000fe20008000000 */
[----:B---3--:R-:W-:Y:S01]  /*2000*/  UMOV UR4, UR5 ;  /* 0x0000000500047c82 */ /* 0x008fe20008000000 */
[----:B------:R-:W-:Y:S09]  /*2010*/  BRA.U UP2, `(.L_x_31) ;  /* 0xfffffffd02447547 */ /* 0x000ff2000b83ffff */
.L_x_25:
[----:B------:R-:W-:Y:S01]  /*2020*/  ULEA UR4, UR5, UR6, 0x3 ;  /* 0x0000000605047291 */ /* 0x000fe2000f8e18ff */
[----:B--2-4-:R-:W-:Y:S01]  /*2030*/  SHF.L.U32 R0, R12, 0x1f, RZ ;  /* 0x0000001f0c007819 */ /* 0x014fe200000006ff */
[----:B------:R-:W-:Y:S01]  /*2040*/  @!P1 SYNCS.ARRIVE.TRANS64.A1T0 RZ, [UR6+0xa8], RZ ;  /* 0x0000a8ffffff99a7 */ /* 0x000fe20008100006 */
[----:B------:R-:W-:-:S06]  /*2050*/  UISETP.GT.AND UP0, UPT, UR41, UR40, UPT ;  /* 0x000000282900728c */ /* 0x000fcc000bf04270 */
[----:B-1-3--:R1:W2:Y:S03]  /*2060*/  SYNCS.PHASECHK.TRANS64.TRYWAIT P0, [UR4+0x40], R0 ;  /* 0x00004000ff0075a7 */ /* 0x00a2a60008001104 */
[----:B------:R-:W-:Y:S05]  /*2070*/  BRA.U !UP0, `(.L_x_32) ;  /* 0x0000000108c87547 */ /* 0x000fea000b800000 */
[----:B------:R-:W-:Y:S01]  /*2080*/  UIADD3 UR13, UPT, UPT, UR47, UR7, URZ ;  /* 0x000000072f0d7290 */ /* 0x000fe2000fffe0ff */
[----:B------:R-:W-:-:S11]  /*2090*/  UMOV UR4, UR5 ;  /* 0x0000000500047c82 */ /* 0x000fd60008000000 */
.L_x_38:
[----:B------:R-:W-:Y:S01]  /*20a0*/  ULEA UR17, UR4, UR6, 0x3 ;  /* 0x0000000604117291 */ /* 0x000fe2000f8e18ff */
[----:B--2---:R-:W-:Y:S01]  /*20b0*/  @P3 MOV R2, 0xc000 ;  /* 0x0000c00000023802 */ /* 0x004fe20000000f00 */
[----:B--2-4-:R-:W-:Y:S10]  /*20c0*/  @P0 BRA `(.L_x_33) ;  /* 0x00000000000c0947 */ /* 0x014ff40003800000 */
[----:B------:R-:W-:-:S04]  /*20d0*/  SHF.L.U32 R3, R12, 0x1f, RZ ;  /* 0x0000001f0c037819 */ /* 0x000fc800000006ff */
[----:B------:R-:W2:Y:S02]  /*20e0*/  SYNCS.PHASECHK.TRANS64.TRYWAIT P0, [UR17+0x40], R3 ;  /* 0x00004003ff0075a7 */ /* 0x000ea40008001111 */
[----:B--2---:R-:W-:Y:S05]  /*20f0*/  @!P0 BRA `(.L_x_34) ;  /* 0x0000007000d48947 */ /* 0x004fea0003800000 */
.L_x_33:
[----:B------:R2:W-:Y:S01]  /*2100*/  @P3 SYNCS.ARRIVE.TRANS64 RZ, [UR17], R2 ;  /* 0x00000002ffff39a7 */ /* 0x0005e20008000011 */
[----:B------:R-:W-:-:S04]  /*2110*/  ULOP3.LUT UR5, UR25, 0x2, URZ, 0xfc, !UPT ;  /* 0x0000000219057892 */ /* 0x000fc8000f8efcff */
[----:B------:R-:W-:-:S09]  /*2120*/  UISETP.NE.AND UP0, UPT, UR5, 0x2, UPT ;  /* 0x000000020500788c */ /* 0x000fd2000bf05270 */
[----:B------:R-:W-:Y:S05]  /*2130*/  BRA.U UP0, `(.L_x_35) ;  /* 0x0000000100047547 */ /* 0x000fea000b800000 */
[----:B------:R-:W-:Y:S05]  /*2140*/  BPT.TRAP 0x1 ;  /* 0x000000040000795c */ /* 0x000fea0000300000 */
.L_x_35:
[----:B------:R-:W-:Y:S04]  /*2150*/  BSSY.RECONVERGENT B0, `(.L_x_36) ;  /* 0x0000003000007945 */ /* 0x000fe80003800200 */
[----:B------:R-:W-:Y:S05]  /*2160*/  @!P2 BRA `(.L_x_37) ;  /* 0x000000000004a947 */ /* 0x000fea0003800000 */
[----:B------:R-:W-:Y:S05]  /*2170*/  BPT.TRAP 0x1 ;  /* 0x000000040000795c */ /* 0x000fea0000300000 */
.L_x_37:
[----:B------:R-:W-:Y:S05]  /*2180*/  BSYNC.RECONVERGENT B0 ;  /* 0x0000000000007941 */ /* 0x000fea0003800200 */
.L_x_36:
[----:B------:R-:W-:Y:S02]  /*2190*/  UIADD3 UR5, UPT, UPT, UR4, 0x1, URZ ;  /* 0x0000000104057890 */ /* 0x000fe4000fffe0ff */
[----:B------:R-:W-:Y:S02]  /*21a0*/  USHF.L.U32 UR18, UR7, 0x7, URZ ;  /* 0x0000000707127899 */ /* 0x000fe400080006ff */
[----:B------:R-:W-:Y:S02]  /*21b0*/  UISETP.NE.AND UP0, UPT, UR5, 0x8, UPT ;  /* 0x000000080500788c */ /* 0x000fe4000bf05270 */
[----:B------:R-:W-:Y:S02]  /*21c0*/  UIADD3 UR7, UPT, UPT, UR7, 0x1, URZ ;  /* 0x0000000107077890 */ /* 0x000fe4000fffe0ff */
[----:B------:R-:W-:Y:S02]  /*21d0*/  USEL UR9, URZ, 0x1, UP0 ;  /* 0x00000001ff097887 */ /* 0x000fe40008000000 */
[----:B------:R-:W-:-:S02]  /*21e0*/  USEL UR5, UR5, URZ, UP0 ;  /* 0x000000ff05057287 */ /* 0x000fc40008000000 */
[----:B------:R-:W-:Y:S02]  /*21f0*/  UIADD3 UR14, UP0, UPT, UR28, 0x180, URZ ;  /* 0x000001801c0e7890 */ /* 0x000fe4000ff1e0ff */
[----:B------:R-:W-:Y:S01]  /*2200*/  ULEA UR8, UR5, UR6, 0x3 ;  /* 0x0000000605087291 */ /* 0x000fe2000f8e18ff */
[----:B------:R-:W-:Y:S01]  /*2210*/  LOP3.LUT R12, R12, UR9, RZ, 0x3c, !PT ;  /* 0x000000090c0c7c12 */ /* 0x000fe2000f8e3cff */
[----:B------:R-:W-:Y:S02]  /*2220*/  ULEA UR16, UR4, UR27, 0xe ;  /* 0x0000001b04107291 */ /* 0x000fe4000f8e70ff */
[----:B------:R-:W-:Y:S01]  /*2230*/  UIADD3 UR22, UP1, UPT, UR28, 0x80, URZ ;  /* 0x000000801c167890 */ /* 0x000fe2000ff3e0ff */
[----:B-1----:R-:W-:Y:S01]  /*2240*/  SHF.L.U32 R0, R12, 0x1f, RZ ;  /* 0x0000001f0c007819 */ /* 0x002fe200000006ff */
[----:B------:R-:W-:Y:S02]  /*2250*/  UIADD3.X UR15, UPT, UPT, URZ, UR29, URZ, UP0, !UPT ;  /* 0x0000001dff0f7290 */ /* 0x000fe400087fe4ff */
[----:B------:R-:W-:Y:S01]  /*2260*/  UISETP.NE.AND UP0, UPT, UR7, UR13, UPT ;  /* 0x0000000d0700728c */ /* 0x000fe2000bf05270 */
[----:B------:R3:W4:Y:S01]  /*2270*/  SYNCS.PHASECHK.TRANS64.TRYWAIT P0, [UR8+0x40], R0 ;  /* 0x00004000ff0075a7 */ /* 0x0007220008001108 */
[----:B------:R-:W-:-:S02]  /*2280*/  ULEA UR8, UR4, UR26, 0xd ;  /* 0x0000001a04087291 */ /* 0x000fc4000f8e68ff */
[----:B------:R-:W-:Y:S02]  /*2290*/  ULOP3.LUT UR17, UR17, 0xfefffff8, URZ, 0xc0, !UPT ;  /* 0xfefffff811117892 */ /* 0x000fe4000f8ec0ff */
[----:B------:R-:W-:Y:S02]  /*22a0*/  UIADD3 UR16, UPT, UPT, UR6, 0x8400, UR16 ;  /* 0x0000840006107890 */ /* 0x000fe4000fffe010 */
[----:B------:R-:W-:Y:S02]  /*22b0*/  UIADD3.X UR23, UPT, UPT, URZ, UR29, URZ, UP1, !UPT ;  /* 0x0000001dff177290 */ /* 0x000fe40008ffe4ff */
[----:B------:R-:W-:Y:S02]  /*22c0*/  UPRMT UR10, URZ, 0x5410, UR24 ;  /* 0x00005410ff0a7896 */ /* 0x000fe40008000018 */
[----:B------:R-:W-:Y:S02]  /*22d0*/  UIADD3 UR8, UPT, UPT, UR6, 0x28400, UR8 ;  /* 0x0002840006087890 */ /* 0x000fe4000fffe008 */
[----:B------:R-:W-:Y:S01]  /*22e0*/  UPRMT UR4, URZ, 0x5410, UR21 ;  /* 0x00005410ff047896 */ /* 0x000fe20008000015 */
[----:B------:R-:W-:Y:S01]  /*22f0*/  UMOV UR32, 0x0 ;  /* 0x0000000000207882 */ /* 0x000fe20000000000 */
[----:B------:R-:W-:Y:S01]  /*2300*/  UMOV UR33, 0x10000000 ;  /* 0x1000000000217882 */ /* 0x000fe20000000000 */
[----:B------:R-:W-:Y:S01]  /*2310*/  UMOV UR19, UR35 ;  /* 0x0000002300137c82 */ /* 0x000fe20008000000 */
[----:B------:R-:W-:Y:S01]  /*2320*/  UMOV UR20, UR36 ;  /* 0x0000002400147c82 */ /* 0x000fe20008000000 */
[----:B------:R-:W-:Y:S01]  /*2330*/  UMOV UR12, UR36 ;  /* 0x00000024000c7c82 */ /* 0x000fe20008000000 */
[----:B------:R1:W-:Y:S01]  /*2340*/  UTMALDG.3D.MULTICAST.2CTA [UR16], [UR22], UR10, desc[UR32] ;  /* 0x00002010160073b4 */ /* 0x0003e2000821180a */
[----:B------:R-:W-:Y:S01]  /*2350*/  UMOV UR9, UR17 ;  /* 0x0000001100097c82 */ /* 0x000fe20008000000 */
[----:B-1----:R-:W-:-:S02]  /*2360*/  UMOV UR10, UR18 ;  /* 0x00000012000a7c82 */ /* 0x002fc40008000000 */
[----:B------:R1:W-:Y:S02]  /*2370*/  UTMALDG.3D.MULTICAST.2CTA [UR8], [UR14], UR4, desc[UR32] ;  /* 0x000020080e0073b4 */ /* 0x0003e40008211804 */
[----:B-1----:R-:W-:Y:S01]  /*2380*/  UMOV UR4, UR5 ;  /* 0x0000000500047c82 */ /* 0x002fe20008000000 */
[----:B---3--:R-:W-:Y:S05]  /*2390*/  BRA.U UP0, `(.L_x_38) ;  /* 0xfffffffd00407547 */ /* 0x008fea000b83ffff */
.L_x_32:
[C---:B------:R-:W-:Y:S01]  /*23a0*/  LEA R3, R11.reuse, UR6, 0x3 ;  /* 0x000000060b037c11 */ /* 0x040fe2000f8e18ff */
[----:B------:R-:W-:Y:S01]  /*23b0*/  NOP ;  /* 0x0000000000007918 */ /* 0x000fe20000000000 */
[----:B-1----:R-:W-:Y:S02]  /*23c0*/  SHF.L.U32 R0, R10, 0x1f, RZ ;  /* 0x0000001f0a007819 */ /* 0x002fe400000006ff */
[----:B------:R-:W-:Y:S02]  /*23d0*/  LEA R5, R11, UR6, 0x4 ;  /* 0x000000060b057c11 */ /* 0x000fe4000f8e20ff */
[----:B--2-4-:R-:W1:Y:S02]  /*23e0*/  SYNCS.PHASECHK.TRANS64.TRYWAIT P0, [R3+URZ+0xb0], R0 ;  /* 0x0000b000030075a7 */ /* 0x014e6400080011ff */
[----:B-1----:R-:W-:Y:S05]  /*23f0*/  @!P0 BRA `(.L_x_39) ;  /* 0x00000070002c8947 */ /* 0x002fea0003800000 */
.L_x_130:
[----:B------:R-:W2:Y:S01]  /*2400*/  LDS.128 R4, [R5+0x140] ;  /* 0x0001400005047984 */ /* 0x000ea20000000c00 */
[----:B------:R-:W-:Y:S01]  /*2410*/  UISETP.GE.AND UP0, UPT, UR42, 0x1, UPT ;  /* 0x000000012a00788c */ /* 0x000fe2000bf06270 */
[----:B------:R-:W-:Y:S01]  /*2420*/  @!PT LDS RZ, [RZ] ;  /* 0x00000000fffff984 */ /* 0x000fe20000000800 */
[----:B------:R-:W-:Y:S01]  /*2430*/  @!PT LDS RZ, [RZ] ;  /* 0x00000000fffff984 */ /* 0x000fe20000000800 */
[----:B------:R-:W-:Y:S01]  /*2440*/  @!PT LDS RZ, [RZ] ;  /* 0x00000000fffff984 */ /* 0x000fe20000000800 */
[----:B------:R-:W-:Y:S01]  /*2450*/  @!PT LDS RZ, [RZ] ;  /* 0x00000000fffff984 */ /* 0x000fe20000000800 */
[----:B------:R3:W-:Y:S06]  /*2460*/  MEMBAR.ALL.CTA ;  /* 0x0000000000007992 */ /* 0x0007ec0000008000 */
[----:B---3--:R-:W3:Y:S01]  /*2470*/  FENCE.VIEW.ASYNC.S ;  /* 0x00000000000073c6 */ /* 0x008ee20000000000 */
[----:B--2---:R-:W-:-:S13]  /*2480*/  LOP3.LUT P0, RZ, R6, 0x1, RZ, 0xc0, !PT ;  /* 0x0000000106ff7812 */ /* 0x004fda000780c0ff */
[----:B---3--:R-:W-:Y:S01]  /*2490*/  VOTEU.ANY UP1, P0 ;  /* 0x0000000000ff7886 */ /* 0x008fe20000020100 */
[----:B------:R-:W-:-:S13]  /*24a0*/  PLOP3.LUT P0, PT, PT, PT, UP1, 0x80, 0x8 ;  /* 0x000000000008781c */ /* 0x000fda0003f0f018 */
[----:B-1----:R-:W-:Y:S02]  /*24b0*/  @P0 LOP3.LUT R0, R5, 0xffff, RZ, 0xc0, !PT ;  /* 0x0000ffff05000812 */ /* 0x002fe400078ec0ff */
[----:B------:R-:W-:Y:S02]  /*24c0*/  @P0 MOV R2, R4 ;  /* 0x0000000400020202 */ /* 0x000fe40000000f00 */
[----:B------:R-:W-:Y:S01]  /*24d0*/  @P0 R2UR UR7, R0 ;  /* 0x00000000000702ca */ /* 0x000fe200000e0000 */
[----:B------:R-:W-:Y:S01]  /*24e0*/  VIADD R0, R3, 0xc0 ;  /* 0x000000c003007836 */ /* 0x000fe20000000000 */
[----:B------:R-:W-:Y:S02]  /*24f0*/  @P0 SHF.R.U32.HI R4, RZ, 0x10, R5 ;  /* 0x00000010ff040819 */ /* 0x000fe40000011605 */
[----:B------:R-:W-:Y:S02]  /*2500*/  @P0 R2UR UR8, R2 ;  /* 0x00000000020802ca */ /* 0x000fe400000e0000 */
[----:B------:R-:W-:-:S02]  /*2510*/  PRMT R0, RZ, 0x654, R0 ;  /* 0x00000654ff007816 */ /* 0x000fc40000000000 */
[----:B------:R-:W-:Y:S02]  /*2520*/  @P0 R2UR UR4, R4 ;  /* 0x00000000040402ca */ /* 0x000fe400000e0000 */
[----:B------:R1:W-:Y:S03]  /*2530*/  SYNCS.ARRIVE.TRANS64.RED.A1T0 RZ, [R0+URZ], RZ ;  /* 0x000000ff00ff79a7 */ /* 0x0003e600081004ff */
[----:B------:R-:W-:-:S04]  /*2540*/  @UP1 UMOV UR31, UR7 ;  /* 0x00000007001f1c82 */ /* 0x000fc80008000000 */
[----:B------:R-:W-:-:S04]  /*2550*/  @UP1 UMOV UR37, UR8 ;  /* 0x0000000800251c82 */ /* 0x000fc80008000000 */
[----:B------:R-:W-:Y:S01]  /*2560*/  @UP1 UMOV UR36, UR4 ;  /* 0x0000000400241c82 */ /* 0x000fe20008000000 */
[----:B------:R-:W-:Y:S05]  /*2570*/  BRA.U !UP0, `(.L_x_40) ;  /* 0x0000000108d47547 */ /* 0x000fea000b800000 */
[----:B------:R-:W2:Y:S01]  /*2580*/  LDCU.128 UR12, c[0x0][0xb10] ;  /* 0x00016200ff0c77ac */ /* 0x000ea20008000c00 */
[----:B------:R-:W3:Y:S01]  /*2590*/  LDCU UR32, c[0x0][0xb20] ;  /* 0x00016400ff2077ac */ /* 0x000ee20008000800 */
[----:B------:R-:W4:Y:S01]  /*25a0*/  LDCU UR20, c[0x0][0xb0c] ;  /* 0x00016180ff1477ac */ /* 0x000f220008000800 */
[----:B------:R-:W1:Y:S01]  /*25b0*/  LDCU.64 UR10, c[0x0][0xb28] ;  /* 0x00016500ff0a77ac */ /* 0x000e620008000a00 */
[----:B------:R-:W-:Y:S02]  /*25c0*/  UISETP.NE.AND UP3, UPT, UR42, 0x1, UPT ;  /* 0x000000012a00788c */ /* 0x000fe4000bf65270 */
[----:B--2---:R-:W-:Y:S02]  /*25d0*/  UIMAD.WIDE.U32 UR16, UR38, UR15, URZ ;  /* 0x0000000f261072a5 */ /* 0x004fe4000f8e00ff */
[----:B------:R-:W-:Y:S02]  /*25e0*/  UIMAD.WIDE.U32 UR8, UR39, UR12, URZ ;  /* 0x0000000c270872a5 */ /* 0x000fe4000f8e00ff */
[----:B------:R-:W-:-:S02]  /*25f0*/  UISETP.NE.AND UP0, UPT, UR14, 0x1, UPT ;  /* 0x000000010e00788c */ /* 0x000fc4000bf05270 */
[----:B------:R-:W-:Y:S01]  /*2600*/  UIMAD.WIDE.U32 UR22, UR31, UR15, URZ ;  /* 0x0000000f1f1672a5 */ /* 0x000fe2000f8e00ff */
[----:B------:R-:W-:Y:S02]  /*2610*/  UMOV UR16, UR17 ;  /* 0x0000001100107c82 */ /* 0x000fe40008000000 */
[----:B------:R-:W-:Y:S01]  /*2620*/  UMOV UR8, UR9 ;  /* 0x0000000900087c82 */ /* 0x000fe20008000000 */
[----:B---3--:R-:W-:Y:S02]  /*2630*/  USHF.R.U32.HI UR16, URZ, UR32, UR16 ;  /* 0x00000020ff107299 */ /* 0x008fe40008011610 */
[----:B----4-:R-:W-:Y:S02]  /*2640*/  UISETP.NE.AND UP2, UPT, UR20, 0x1, UPT ;  /* 0x000000011400788c */ /* 0x010fe4000bf45270 */
[----:B------:R-:W-:Y:S02]  /*2650*/  USHF.R.U32.HI UR8, URZ, UR13, UR8 ;  /* 0x0000000dff087299 */ /* 0x000fe40008011608 */
[----:B------:R-:W-:-:S02]  /*2660*/  USEL UR7, UR38, UR16, !UP0 ;  /* 0x0000001026077287 */ /* 0x000fc4000c000000 */
[----:B------:R-:W-:Y:S02]  /*2670*/  USEL UR8, UR39, UR8, !UP2 ;  /* 0x0000000827087287 */ /* 0x000fe4000d000000 */
[----:B-1----:R-:W-:Y:S01]  /*2680*/  UIMAD.WIDE.U32 UR16, UR7, UR10, URZ ;  /* 0x0000000a071072a5 */ /* 0x002fe2000f8e00ff */
[----:B------:R-:W-:Y:S01]  /*2690*/  UMOV UR4, UR23 ;  /* 0x0000001700047c82 */ /* 0x000fe20008000000 */
[----:B------:R-:W-:Y:S02]  /*26a0*/  UIMAD.WIDE.U32 UR18, UR37, UR12, URZ ;  /* 0x0000000c251272a5 */ /* 0x000fe4000f8e00ff */
[----:B------:R-:W-:-:S03]  /*26b0*/  UIMAD.WIDE.U32 UR22, UR8, UR10, URZ ;  /* 0x0000000a081672a5 */ /* 0x000fc6000f8e00ff */
[----:B------:R-:W-:Y:S01]  /*26c0*/  UMOV UR16, UR17 ;  /* 0x0000001100107c82 */ /* 0x000fe20008000000 */
[----:B------:R-:W-:Y:S02]  /*26d0*/  USHF.R.U32.HI UR4, URZ, UR32, UR4 ;  /* 0x00000020ff047299 */ /* 0x000fe40008011604 */
[----:B------:R-:W-:Y:S01]  /*26e0*/  @UP3 USHF.R.U32.HI UR7, URZ, UR11, UR16 ;  /* 0x0000000bff073299 */ /* 0x000fe20008011610 */
[----:B------:R-:W-:Y:S01]  /*26f0*/  UMOV UR18, UR19 ;  /* 0x0000001300127c82 */ /* 0x000fe20008000000 */
[----:B------:R-:W-:Y:S01]  /*2700*/  UMOV UR22, UR23 ;  /* 0x0000001700167c82 */ /* 0x000fe20008000000 */
[----:B------:R-:W-:Y:S02]  /*2710*/  USHF.R.U32.HI UR13, URZ, UR13, UR18 ;  /* 0x0000000dff0d7299 */ /* 0x000fe40008011612 */
[----:B------:R-:W-:Y:S02]  /*2720*/  USEL UR4, UR31, UR4, !UP0 ;  /* 0x000000041f047287 */ /* 0x000fe4000c000000 */
[----:B------:R-:W-:-:S02]  /*2730*/  @UP3 USHF.R.U32.HI UR8, URZ, UR11, UR22 ;  /* 0x0000000bff083299 */ /* 0x000fc40008011616 */
[----:B------:R-:W-:Y:S02]  /*2740*/  UIMAD UR9, UR42, UR7, URZ ;  /* 0x000000072a0972a4 */ /* 0x000fe4000f8e02ff */
[----:B------:R-:W-:Y:S02]  /*2750*/  USEL UR7, UR37, UR13, !UP2 ;  /* 0x0000000d25077287 */ /* 0x000fe4000d000000 */
[----:B------:R-:W-:Y:S02]  /*2760*/  UIMAD UR12, UR42, UR8, URZ ;  /* 0x000000082a0c72a4 */ /* 0x000fe4000f8e02ff */
[----:B------:R-:W-:Y:S02]  /*2770*/  UISETP.GE.AND UP0, UPT, UR4, UR9, UPT ;  /* 0x000000090400728c */ /* 0x000fe4000bf06270 */
[----:B------:R-:W-:Y:S02]  /*2780*/  UIMAD.WIDE.U32 UR16, UR4, UR10, URZ ;  /* 0x0000000a041072a5 */ /* 0x000fe4000f8e00ff */
[----:B------:R-:W-:-:S02]  /*2790*/  UISETP.GE.OR UP0, UPT, UR7, UR12, UP0 ;  /* 0x0000000c0700728c */ /* 0x000fc40008706670 */
        /* <DEDUP_REMOVED lines=19> */
.L_x_40:
[----:B------:R-:W2:Y:S02]  /*28d0*/  LDCU UR4, c[0x0][0xb30] ;  /* 0x00016600ff0477ac */ /* 0x000ea40008000800 */
[----:B--2---:R-:W-:-:S09]  /*28e0*/  UISETP.NE.AND UP0, UPT, UR4, 0x1, UPT ;  /* 0x000000010400788c */ /* 0x004fd2000bf05270 */
        /* <DEDUP_REMOVED lines=14> */
[----:B------:R-:W-:Y:S02]  /*29d0*/  UIADD3 UR8, UPT, UPT, UR7, -UR4, URZ ;  /* 0x8000000407087290 */ /* 0x000fe4000fffe0ff */
[----:B------:R-:W-:Y:S02]  /*29e0*/  UIADD3 UR4, UPT, UPT, -UR7, UR4, URZ ;  /* 0x0000000407047290 */ /* 0x000fe4000fffe1ff */
[----:B------:R-:W-:Y:S02]  /*29f0*/  UIMAD UR31, UR8, UR14, UR31 ;  /* 0x0000000e081f72a4 */ /* 0x000fe4000f8e021f */
[----:B------:R-:W-:-:S12]  /*2a00*/  UIMAD UR37, UR4, UR16, UR37 ;  /* 0x00000010042572a4 */ /* 0x000fd8000f8e0225 */
.L_x_41:
[----:B------:R-:W-:Y:S01]  /*2a10*/  VIADD R11, R11, 0x1 ;  /* 0x000000010b0b7836 */ /* 0x000fe20000000000 */
[----:B------:R-:W-:Y:S01]  /*2a20*/  PLOP3.LUT P1, PT, PT, PT, PT, 0x80, 0x8 ;  /* 0x000000000008781c */ /* 0x000fe20003f2f070 */
[----:B------:R-:W-:Y:S02]  /*2a30*/  UIADD3 UR16, UPT, UPT, UR37, UR61, URZ ;  /* 0x0000003d25107290 */ /* 0x000fe4000fffe0ff */
[----:B------:R-:W-:Y:S01]  /*2a40*/  UIADD3 UR20, UPT, UPT, UR31, UR62, URZ ;  /* 0x0000003e1f147290 */ /* 0x000fe2000fffe0ff */
[----:B------:R-:W-:-:S04]  /*2a50*/  ISETP.NE.AND P0, PT, R11, 0x2, PT ;  /* 0x000000020b00780c */ /* 0x000fc80003f05270 */
[----:B------:R-:W-:Y:S02]  /*2a60*/  SEL R3, RZ, 0x1, P0 ;  /* 0x00000001ff037807 */ /* 0x000fe40000000000 */
[----:B------:R-:W-:Y:S02]  /*2a70*/  SEL R11, R11, RZ, P0 ;  /* 0x000000ff0b0b7207 */ /* 0x000fe40000000000 */
[----:B------:R-:W-:Y:S01]  /*2a80*/  LOP3.LUT R10, R10, R3, RZ, 0x3c, !PT ;  /* 0x000000030a0a7212 */ /* 0x000fe200078e3cff */
[----:B------:R-:W-:Y:S06]  /*2a90*/  BRA.U UP1, `(.L_x_42) ;  /* 0xfffffff101247547 */ /* 0x000fec000b83ffff */
[----:B------:R-:W-:Y:S01]  /*2aa0*/  UIADD3 UR7, UPT, UPT, UR6, 0x40, URZ ;  /* 0x0000004006077890 */ /* 0x000fe2000fffe0ff */
[----:B------:R-:W-:-:S03]  /*2ab0*/  SHF.L.U32 R3, R12, 0x1f, RZ ;  /* 0x0000001f0c037819 */ /* 0x000fc600000006ff */
[----:B------:R-:W-:-:S09]  /*2ac0*/  ULEA UR4, UR5, UR7, 0x3 ;  /* 0x0000000705047291 */ /* 0x000fd2000f8e18ff */
[----:B------:R-:W2:Y:S02]  /*2ad0*/  SYNCS.PHASECHK.TRANS64.TRYWAIT P0, [UR4], R3 ;  /* 0x00000003ff0075a7 */ /* 0x000ea40008001104 */
[----:B--2---:R-:W-:Y:S05]  /*2ae0*/  @!P0 BRA `(.L_x_43) ;  /* 0x0000006800848947 */ /* 0x004fea0003800000 */
.L_x_132:
[----:B------:R-:W-:-:S04]  /*2af0*/  UIADD3 UR4, UPT, UPT, UR5, 0x1, URZ ;  /* 0x0000000105047890 */ /* 0x000fc8000fffe0ff */
[----:B------:R-:W-:-:S04]  /*2b00*/  UISETP.NE.AND UP0, UPT, UR4, 0x8, UPT ;  /* 0x000000080400788c */ /* 0x000fc8000bf05270 */
[----:B------:R-:W-:Y:S02]  /*2b10*/  USEL UR6, URZ, 0x1, UP0 ;  /* 0x00000001ff067887 */ /* 0x000fe40008000000 */
[----:B------:R-:W-:-:S04]  /*2b20*/  USEL UR4, UR4, URZ, UP0 ;  /* 0x000000ff04047287 */ /* 0x000fc80008000000 */
[----:B------:R-:W-:Y:S01]  /*2b30*/  ULEA UR5, UR4, UR7, 0x3 ;  /* 0x0000000704057291 */ /* 0x000fe2000f8e18ff */
[----:B------:R-:W-:-:S04]  /*2b40*/  LOP3.LUT R2, R12, UR6, RZ, 0x3c, !PT ;  /* 0x000000060c027c12 */ /* 0x000fc8000f8e3cff */
[----:B-1----:R-:W-:-:S04]  /*2b50*/  SHF.L.U32 R3, R2, 0x1f, RZ ;  /* 0x0000001f02037819 */ /* 0x002fc800000006ff */
[----:B------:R-:W1:Y:S02]  /*2b60*/  SYNCS.PHASECHK.TRANS64.TRYWAIT P0, [UR5], R3 ;  /* 0x00000003ff0075a7 */ /* 0x000e640008001105 */
[----:B-1----:R-:W-:Y:S05]  /*2b70*/  @!P0 BRA `(.L_x_44) ;  /* 0x0000006800788947 */ /* 0x002fea0003800000 */
.L_x_134:
        /* <DEDUP_REMOVED lines=9> */
.L_x_136:
        /* <DEDUP_REMOVED lines=9> */
.L_x_138:
        /* <DEDUP_REMOVED lines=9> */
.L_x_140:
        /* <DEDUP_REMOVED lines=9> */
.L_x_142:
        /* <DEDUP_REMOVED lines=9> */
.L_x_144:
[----:B------:R-:W-:-:S04]  /*2e50*/  UIADD3 UR4, UPT, UPT, UR4, 0x1, URZ ;  /* 0x0000000104047890 */ /* 0x000fc8000fffe0ff */
[----:B------:R-:W-:-:S04]  /*2e60*/  UISETP.NE.AND UP0, UPT, UR4, 0x8, UPT ;  /* 0x000000080400788c */ /* 0x000fc8000bf05270 */
[----:B------:R-:W-:Y:S02]  /*2e70*/  USEL UR5, URZ, 0x1, UP0 ;  /* 0x00000001ff057887 */ /* 0x000fe40008000000 */
[----:B------:R-:W-:-:S04]  /*2e80*/  USEL UR4, UR4, URZ, UP0 ;  /* 0x000000ff04047287 */ /* 0x000fc80008000000 */
[----:B------:R-:W-:Y:S01]  /*2e90*/  ULEA UR4, UR4, UR7, 0x3 ;  /* 0x0000000704047291 */ /* 0x000fe2000f8e18ff */
[----:B-1----:R-:W-:-:S04]  /*2ea0*/  LOP3.LUT R3, R2, UR5, RZ, 0x3c, !PT ;  /* 0x0000000502037c12 */ /* 0x002fc8000f8e3cff */
[----:B------:R-:W-:Y:S01]  /*2eb0*/  SHF.L.U32 R3, R3, 0x1f, RZ ;  /* 0x0000001f03037819 */ /* 0x000fe200000006ff */
[----:B------:R-:W-:-:S07]  /*2ec0*/  IMAD.U32 R0, RZ, RZ, UR4 ;  /* 0x00000004ff007e24 */ /* 0x000fce000f8e00ff */
.L_x_50:
[----:B-1----:R1:W2:Y:S02]  /*2ed0*/  SYNCS.PHASECHK.TRANS64.TRYWAIT P0, [R0+URZ], R3 ;  /* 0x00000003000075a7 */ /* 0x0022a400080011ff */
[----:B--2---:R-:W-:Y:S05]  /*2ee0*/  @!P0 NANOSLEEP.SYNCS 0x989680 ;  /* 0x009896800000895d */ /* 0x004fea0003900000 */
[----:B------:R-:W2:Y:S02]  /*2ef0*/  @!P0 SYNCS.PHASECHK.TRANS64 P0, [R0+URZ], R3 ;  /* 0x00000003000085a7 */ /* 0x000ea400080010ff */
[----:B--2---:R-:W-:Y:S05]  /*2f00*/  @P0 EXIT ;  /* 0x000000000000094d */ /* 0x004fea0003800000 */
[----:B------:R-:W-:Y:S05]  /*2f10*/  BRA `(.L_x_50) ;  /* 0xfffffffc00ec7947 */ /* 0x000fea000383ffff */
.L_x_22:
[----:B------:R-:W-:-:S04]  /*2f20*/  UISETP.NE.AND UP0, UPT, UR46, URZ, UPT ;  /* 0x000000ff2e00728c */ /* 0x000fc8000bf05270 */
[----:B------:R-:W-:-:S09]  /*2f30*/  UISETP.NE.OR UP0, UPT, UR25, 0x1, UP0 ;  /* 0x000000011900788c */ /* 0x000fd20008705670 */
[----:B------:R-:W-:Y:S05]  /*2f40*/  BRA.U UP0, `(.L_x_51) ;  /* 0x0000000500487547 */ /* 0x000fea000b800000 */
[----:B------:R-:W-:Y:S01]  /*2f50*/  ISETP.GE.U32.AND P2, PT, R0, 0x8, PT ;  /* 0x000000080000780c */ /* 0x000fe20003f46070 */
[----:B------:R-:W-:Y:S01]  /*2f60*/  IMAD.MOV.U32 R12, RZ, RZ, 0x1 ;  /* 0x00000001ff0c7424 */ /* 0x000fe200078e00ff */
[----:B------:R-:W-:Y:S02]  /*2f70*/  CS2R R10, SRZ ;  /* 0x00000000000a7805 */ /* 0x000fe4000001ff00 */
[----:B------:R-:W-:Y:S01]  /*2f80*/  CS2R R8, SRZ ;  /* 0x0000000000087805 */ /* 0x000fe2000001ff00 */
[----:B------:R-:W-:Y:S01]  /*2f90*/  UMOV UR6, 0x400 ;  /* 0x0000040000067882 */ /* 0x000fe20000000000 */
[----:B------:R-:W-:Y:S01]  /*2fa0*/  UMOV UR5, URZ ;  /* 0x000000ff00057c82 */ /* 0x000fe20008000000 */
[----:B------:R-:W-:-:S12]  /*2fb0*/  ULEA UR6, UR46, UR6, 0x18 ;  /* 0x000000062e067291 */ /* 0x000fd8000f8ec0ff */
.L_x_55:
[----:B------:R-:W-:Y:S02]  /*2fc0*/  LEA R2, R8, UR6, 0x3 ;  /* 0x0000000608027c11 */ /* 0x000fe4000f8e18ff */
[----:B------:R-:W-:-:S03]  /*2fd0*/  SHF.L.U32 R5, R9, 0x1f, RZ ;  /* 0x0000001f09057819 */ /* 0x000fc600000006ff */
[----:B------:R-:W-:Y:S01]  /*2fe0*/  VIADD R4, R2, 0x120 ;  /* 0x0000012002047836 */ /* 0x000fe20000000000 */
[----:B------:R-:W2:Y:S02]  /*2ff0*/  SYNCS.PHASECHK.TRANS64.TRYWAIT P0, [R2+URZ+0x110], R5 ;  /* 0x00011005020075a7 */ /* 0x000ea400080011ff */
[----:B--2---:R-:W-:Y:S05]  /*3000*/  @!P0 BRA `(.L_x_52) ;  /* 0x0000006400e48947 */ /* 0x004fea0003800000 */
.L_x_145:
[----:B------:R-:W-:Y:S01]  /*3010*/  ULEA UR4, UR5, UR6, 0x3 ;  /* 0x0000000605047291 */ /* 0x000fe2000f8e18ff */
[----:B------:R-:W-:Y:S02]  /*3020*/  PRMT R4, RZ, 0x654, R4 ;  /* 0x00000654ff047816 */ /* 0x000fe40000000004 */
[----:B--2---:R-:W-:Y:S01]  /*3030*/  SHF.L.U32 R5, R12, 0x1f, RZ ;  /* 0x0000001f0c057819 */ /* 0x004fe200000006ff */
[----:B------:R-:W-:Y:S01]  /*3040*/  UIADD3 UR7, UPT, UPT, UR4, 0xb0, URZ ;  /* 0x000000b004077890 */ /* 0x000fe2000fffe0ff */
[----:B------:R2:W-:Y:S05]  /*3050*/  SYNCS.ARRIVE.TRANS64.RED.A1T0 RZ, [R4+URZ], RZ ;  /* 0x000000ff04ff79a7 */ /* 0x0005ea00081004ff */
[----:B------:R-:W-:Y:S01]  /*3060*/  IMAD.U32 R7, RZ, RZ, UR7 ;  /* 0x00000007ff077e24 */ /* 0x000fe2000f8e00ff */
[----:B------:R-:W3:Y:S04]  /*3070*/  SYNCS.PHASECHK.TRANS64.TRYWAIT P0, [UR4+0xc0], R5 ;  /* 0x0000c005ff0075a7 */ /* 0x000ee80008001104 */
[----:B------:R-:W-:Y:S01]  /*3080*/  PRMT R6, R0, 0x654, R7 ;  /* 0x0000065400067816 */ /* 0x000fe20000000007 */
[----:B--2---:R-:W-:Y:S01]  /*3090*/  @!P2 IMAD.MOV.U32 R4, RZ, RZ, 0x10 ;  /* 0x00000010ff04a424 */ /* 0x004fe200078e00ff */
[----:B---3--:R-:W-:Y:S06]  /*30a0*/  @!P0 BRA `(.L_x_53) ;  /* 0x0000006400d08947 */ /* 0x008fec0003800000 */
.L_x_147:
[----:B------:R-:W-:Y:S01]  /*30b0*/  ULEA UR8, UR5, UR6, 0x4 ;  /* 0x0000000605087291 */ /* 0x000fe2000f8e20ff */
[----:B------:R-:W-:Y:S01]  /*30c0*/  SEL R3, R6, R3, !P2 ;  /* 0x0000000306037207 */ /* 0x000fe20005000000 */
[----:B------:R-:W-:Y:S01]  /*30d0*/  UIADD3 UR9, UPT, UPT, UR4, 0xb0, URZ ;  /* 0x000000b004097890 */ /* 0x000fe2000fffe0ff */
[----:B--2---:R-:W-:Y:S01]  /*30e0*/  LEA R2, R11, UR6, 0x3 ;  /* 0x000000060b027c11 */ /* 0x004fe2000f8e18ff */
[----:B------:R-:W-:Y:S01]  /*30f0*/  UIADD3 UR8, UPT, UPT, UR8, 0x140, URZ ;  /* 0x0000014008087890 */ /* 0x000fe2000fffe0ff */
[----:B------:R-:W-:Y:S01]  /*3100*/  SHF.L.U32 R5, R10, 0x1f, RZ ;  /* 0x0000001f0a057819 */ /* 0x000fe200000006ff */
[----:B------:R2:W-:Y:S01]  /*3110*/  @!P2 SYNCS.ARRIVE.TRANS64.RED RZ, [R3+URZ], R4 ;  /* 0x0000000403ffa9a7 */ /* 0x0005e200080004ff */
[----:B------:R-:W-:Y:S01]  /*3120*/  UIADD3 UR4, UPT, UPT, UR5, 0x1, URZ ;  /* 0x0000000105047890 */ /* 0x000fe2000fffe0ff */
[----:B------:R-:W-:-:S03]  /*3130*/  VIADD R8, R8, 0x1 ;  /* 0x0000000108087836 */ /* 0x000fc60000000000 */
[----:B------:R-:W-:Y:S02]  /*3140*/  UISETP.NE.AND UP0, UPT, UR4, 0x2, UPT ;  /* 0x000000020400788c */ /* 0x000fe4000bf05270 */
[----:B------:R-:W-:Y:S06]  /*3150*/  UGETNEXTWORKID.BROADCAST [UR8], [UR9] ;  /* 0x00000000080073ca */ /* 0x000fec0008000100 */
[----:B------:R-:W-:Y:S01]  /*3160*/  USEL UR7, URZ, 0x1, UP0 ;  /* 0x00000001ff077887 */ /* 0x000fe20008000000 */
[----:B------:R-:W-:Y:S01]  /*3170*/  ISETP.NE.AND P0, PT, R8, 0x2, PT ;  /* 0x000000020800780c */ /* 0x000fe20003f05270 */
[----:B------:R-:W-:Y:S01]  /*3180*/  USEL UR5, UR4, URZ, UP0 ;  /* 0x000000ff04057287 */ /* 0x000fe20008000000 */
[----:B------:R-:W3:Y:S03]  /*3190*/  SYNCS.PHASECHK.TRANS64.TRYWAIT P1, [R2+URZ+0xb0], R5 ;  /* 0x0000b005020075a7 */ /* 0x000ee600080211ff */
[----:B------:R-:W-:Y:S01]  /*31a0*/  LOP3.LUT R12, R12, UR7, RZ, 0x3c, !PT ;  /* 0x000000070c0c7c12 */ /* 0x000fe2000f8e3cff */
[----:B--23--:R-:W-:Y:S07]  /*31b0*/  @!P1 BRA `(.L_x_54) ;  /* 0x0000006400a49947 */ /* 0x00cfee0003800000 */
.L_x_148:
[C---:B------:R-:W-:Y:S01]  /*31c0*/  LEA R4, R11.reuse, UR6, 0x4 ;  /* 0x000000060b047c11 */ /* 0x040fe2000f8e20ff */
[----:B--2---:R-:W-:Y:S01]  /*31d0*/  VIADD R2, R2, 0xc0 ;  /* 0x000000c002027836 */ /* 0x004fe20000000000 */
[----:B------:R-:W-:Y:S01]  /*31e0*/  SEL R8, R8, RZ, P0 ;  /* 0x000000ff08087207 */ /* 0x000fe20000000000 */
[----:B------:R-:W-:-:S03]  /*31f0*/  VIADD R11, R11, 0x1 ;  /* 0x000000010b0b7836 */ /* 0x000fc60000000000 */
[----:B------:R-:W2:Y:S01]  /*3200*/  LDS.128 R4, [R4+0x140] ;  /* 0x0001400004047984 */ /* 0x000ea20000000c00 */
[----:B------:R-:W-:Y:S02]  /*3210*/  PRMT R2, RZ, 0x654, R2 ;  /* 0x00000654ff027816 */ /* 0x000fe40000000002 */
[C---:B------:R-:W-:Y:S01]  /*3220*/  ISETP.NE.AND P1, PT, R11.reuse, 0x2, PT ;  /* 0x000000020b00780c */ /* 0x040fe20003f25270 */
[----:B------:R-:W-:Y:S01]  /*3230*/  @!PT LDS RZ, [RZ] ;  /* 0x00000000fffff984 */ /* 0x000fe20000000800 */
[----:B------:R-:W-:Y:S01]  /*3240*/  @!PT LDS RZ, [RZ] ;  /* 0x00000000fffff984 */ /* 0x000fe20000000800 */
[----:B------:R-:W-:Y:S01]  /*3250*/  @!PT LDS RZ, [RZ] ;  /* 0x00000000fffff984 */ /* 0x000fe20000000800 */
[----:B------:R-:W-:Y:S01]  /*3260*/  @!PT LDS RZ, [RZ] ;  /* 0x00000000fffff984 */ /* 0x000fe20000000800 */
[----:B------:R3:W-:Y:S06]  /*3270*/  MEMBAR.ALL.CTA ;  /* 0x0000000000007992 */ /* 0x0007ec0000008000 */
[----:B---3--:R-:W3:Y:S01]  /*3280*/  FENCE.VIEW.ASYNC.S ;  /* 0x00000000000073c6 */ /* 0x008ee20000000000 */
[----:B------:R-:W-:Y:S01]  /*3290*/  SEL R11, R11, RZ, P1 ;  /* 0x000000ff0b0b7207 */ /* 0x000fe20000800000 */
[----:B---3--:R3:W-:Y:S01]  /*32a0*/  SYNCS.ARRIVE.TRANS64.RED.A1T0 RZ, [R2+URZ], RZ ;  /* 0x000000ff02ff79a7 */ /* 0x0087e200081004ff */
[----:B--2---:R-:W-:-:S02]  /*32b0*/  LOP3.LUT P3, RZ, R6, 0x1, RZ, 0xc0, !PT ;  /* 0x0000000106ff7812 */ /* 0x004fc4000786c0ff */
[----:B------:R-:W-:-:S04]  /*32c0*/  SEL R5, RZ, 0x1, P1 ;  /* 0x00000001ff057807 */ /* 0x000fc80000800000 */
[----:B------:R-:W-:Y:S02]  /*32d0*/  LOP3.LUT R10, R10, R5, RZ, 0x3c, !PT ;  /* 0x000000050a0a7212 */ /* 0x000fe400078e3cff */
[----:B---3--:R-:W-:-:S04]  /*32e0*/  SEL R2, RZ, 0x1, P0 ;  /* 0x00000001ff027807 */ /* 0x008fc80000000000 */
[----:B------:R-:W-:Y:S01]  /*32f0*/  LOP3.LUT R9, R9, R2, RZ, 0x3c, !PT ;  /* 0x0000000209097212 */ /* 0x000fe200078e3cff */
[----:B------:R-:W-:Y:S06]  /*3300*/  @P3 BRA `(.L_x_55) ;  /* 0xfffffffc002c3947 */ /* 0x000fec000383ffff */
[----:B------:R-:W-:Y:S01]  /*3310*/  ULEA UR4, UR5, UR6, 0x3 ;  /* 0x0000000605047291 */ /* 0x000fe2000f8e18ff */
[----:B------:R-:W-:-:S08]  /*3320*/  SHF.L.U32 R3, R12, 0x1f, RZ ;  /* 0x0000001f0c037819 */ /* 0x000fd000000006ff */
[----:B------:R-:W2:Y:S02]  /*3330*/  SYNCS.PHASECHK.TRANS64 P0, [UR4+0xc0], R3 ;  /* 0x0000c003ff0075a7 */ /* 0x000ea40008001004 */
[----:B--2---:R-:W-:Y:S05]  /*3340*/  @P0 BRA `(.L_x_56) ;  /* 0x0000000000080947 */ /* 0x004fea0003800000 */
[----:B------:R-:W2:Y:S02]  /*3350*/  SYNCS.PHASECHK.TRANS64.TRYWAIT P0, [UR4+0xc0], R3 ;  /* 0x0000c003ff0075a7 */ /* 0x000ea40008001104 */
[----:B--2---:R-:W-:Y:S05]  /*3360*/  @!P0 BRA `(.L_x_57) ;  /* 0x00000064004c8947 */ /* 0x004fea0003800000 */
.L_x_56:
[----:B------:R-:W-:-:S04]  /*3370*/  UIADD3 UR7, UPT, UPT, UR5, 0x1, URZ ;  /* 0x0000000105077890 */ /* 0x000fc8000fffe0ff */
[----:B------:R-:W-:-:S04]  /*3380*/  UISETP.NE.AND UP0, UPT, UR7, 0x2, UPT ;  /* 0x000000020700788c */ /* 0x000fc8000bf05270 */
[----:B------:R-:W-:Y:S02]  /*3390*/  USEL UR8, URZ, 0x1, UP0 ;  /* 0x00000001ff087887 */ /* 0x000fe40008000000 */
[----:B------:R-:W-:-:S04]  /*33a0*/  USEL UR7, UR7, URZ, UP0 ;  /* 0x000000ff07077287 */ /* 0x000fc80008000000 */
[----:B------:R-:W-:Y:S01]  /*33b0*/  ULEA UR7, UR7, UR6, 0x3 ;  /* 0x0000000607077291 */ /* 0x000fe2000f8e18ff */
[----:B--2---:R-:W-:-:S04]  /*33c0*/  LOP3.LUT R3, R12, UR8, RZ, 0x3c, !PT ;  /* 0x000000080c037c12 */ /* 0x004fc8000f8e3cff */
[----:B------:R-:W-:-:S04]  /*33d0*/  SHF.L.U32 R0, R3, 0x1f, RZ ;  /* 0x0000001f03007819 */ /* 0x000fc800000006ff */
[----:B------:R-:W2:Y:S02]  /*33e0*/  SYNCS.PHASECHK.TRANS64 P0, [UR7+0xc0], R0 ;  /* 0x0000c000ff0075a7 */ /* 0x000ea40008001007 */
[----:B-12---:R-:W-:Y:S05]  /*33f0*/  @P0 EXIT ;  /* 0x000000000000094d */ /* 0x006fea0003800000 */
[----:B------:R-:W-:Y:S02]  /*3400*/  SHF.L.U32 R3, R3, 0x1f, RZ ;  /* 0x0000001f03037819 */ /* 0x000fe400000006ff */
[----:B------:R-:W-:-:S07]  /*3410*/  MOV R0, UR7 ;  /* 0x0000000700007c02 */ /* 0x000fce0008000f00 */
.L_x_58:
[----:B-1----:R1:W2:Y:S02]  /*3420*/  SYNCS.PHASECHK.TRANS64.TRYWAIT P0, [R0+URZ+0xc0], R3 ;  /* 0x0000c003000075a7 */ /* 0x0022a400080011ff */
[----:B--2---:R-:W-:Y:S05]  /*3430*/  @!P0 NANOSLEEP.SYNCS 0x989680 ;  /* 0x009896800000895d */ /* 0x004fea0003900000 */
[----:B------:R-:W2:Y:S02]  /*3440*/  @!P0 SYNCS.PHASECHK.TRANS64 P0, [R0+URZ+0xc0], R3 ;  /* 0x0000c003000085a7 */ /* 0x000ea400080010ff */
[----:B--2---:R-:W-:Y:S05]  /*3450*/  @P0 EXIT ;  /* 0x000000000000094d */ /* 0x004fea0003800000 */
[----:B------:R-:W-:Y:S05]  /*3460*/  BRA `(.L_x_58) ;  /* 0xfffffffc00ec7947 */ /* 0x000fea000383ffff */
.L_x_51:
[----:B------:R-:W-:Y:S05]  /*3470*/  BRA.U UP6, `(.L_x_59) ;  /* 0x0000001106d87547 */ /* 0x000fea000b800000 */
[----:B------:R-:W-:Y:S01]  /*3480*/  UMOV UR4, 0x40 ;  /* 0x0000004000047882 */ /* 0x000fe20000000000 */
[----:B------:R-:W-:Y:S01]  /*3490*/  NOP ;  /* 0x0000000000007918 */ /* 0x000fe20000000000 */
[----:B------:R-:W-:Y:S01]  /*34a0*/  ULEA UR5, UR46, UR4, 0x18 ;  /* 0x000000042e057291 */ /* 0x000fe2000f8ec0ff */
[----:B------:R-:W-:Y:S02]  /*34b0*/  UMOV UR6, 0x400 ;  /* 0x0000040000067882 */ /* 0x000fe40000000000 */
[----:B------:R-:W-:-:S06]  /*34c0*/  ULEA UR6, UR46, UR6, 0x18 ;  /* 0x000000062e067291 */ /* 0x000fcc000f8ec0ff */
[----:B------:R-:W2:Y:S02]  /*34d0*/  LDS.U8 R0, [UR5+0x1c] ;  /* 0x00001c05ff007984 */ /* 0x000ea40008000000 */
[----:B--2---:R-:W-:-:S13]  /*34e0*/  ISETP.NE.AND P0, PT, R0, RZ, PT ;  /* 0x000000ff0000720c */ /* 0x004fda0003f05270 */
[----:B------:R-:W-:Y:S05]  /*34f0*/  @P0 BRA `(.L_x_60) ;  /* 0x0000000400080947 */ /* 0x000fea0003800000 */
[----:B------:R-:W-:Y:S02]  /*3500*/  UISETP.NE.U32.AND UP1, UPT, UR45, 0x1, UPT ;  /* 0x000000012d00788c */ /* 0x000fe4000bf25070 */
[----:B------:R-:W-:-:S07]  /*3510*/  UIADD3 UR7, UPT, UPT, UR5, 0x8, URZ ;  /* 0x0000000805077890 */ /* 0x000fce000fffe0ff */
[----:B------:R-:W-:Y:S05]  /*3520*/  BRA.U !UP1, `(.L_x_61) ;  /* 0x00000001099c7547 */ /* 0x000fea000b800000 */
[----:B------:R-:W-:Y:S01]  /*3530*/  ELECT P0, URZ, PT ;  /* 0x0000000000ff782f */ /* 0x000fe20003800000 */
[----:B------:R-:W-:-:S12]  /*3540*/  BSSY B0, `(.L_x_61) ;  /* 0x0000025000007945 */ /* 0x000fd80003800000 */
[----:B------:R-:W-:Y:S05]  /*3550*/  @!P0 BRA `(.L_x_62) ;  /* 0x00000000008c8947 */ /* 0x000fea0003800000 */
[----:B------:R-:W-:-:S05]  /*3560*/  UMOV UR4, 0x10 ;  /* 0x0000001000047882 */ /* 0x000fca0000000000 */
[----:B------:R-:W-:Y:S04]  /*3570*/  DEPBAR.LE SB2, 0x36 ;  /* 0x0000ad800000791a */ /* 0x000fe80000000000 */
[----:B------:R-:W2:Y:S02]  /*3580*/  UTCATOMSWS.2CTA.FIND_AND_SET.ALIGN UP0, UR4, UR4 ;  /* 0x00000004000475e3 */ /* 0x000ea40008200800 */
[----:B--2---:R-:W-:Y:S01]  /*3590*/  MOV R11, UR4 ;  /* 0x00000004000b7c02 */ /* 0x004fe20008000f00 */
[----:B------:R-:W-:Y:S06]  /*35a0*/  BRA.U UP0, `(.L_x_63) ;  /* 0x0000000100187547 */ /* 0x000fec000b800000 */
.L_x_64:
[----:B------:R-:W-:Y:S05]  /*35b0*/  NANOSLEEP 0x64 ;  /* 0x000000640000795d */ /* 0x000fea0003800000 */
[----:B------:R-:W-:-:S05]  /*35c0*/  UMOV UR4, 0x10 ;  /* 0x0000001000047882 */ /* 0x000fca0000000000 */
[----:B------:R-:W-:Y:S04]  /*35d0*/  DEPBAR.LE SB2, 0x36 ;  /* 0x0000ad800000791a */ /* 0x000fe80000000000 */
[----:B------:R-:W2:Y:S02]  /*35e0*/  UTCATOMSWS.2CTA.FIND_AND_SET.ALIGN UP0, UR4, UR4 ;  /* 0x00000004000475e3 */ /* 0x000ea40008200800 */
[----:B--2---:R-:W-:Y:S01]  /*35f0*/  MOV R11, UR4 ;  /* 0x00000004000b7c02 */ /* 0x004fe20008000f00 */
[----:B------:R-:W-:Y:S05]  /*3600*/  BRA.U !UP0, `(.L_x_64) ;  /* 0xfffffffd08e87547 */ /* 0x000fea000b83ffff */
.L_x_63:
[----:B------:R-:W2:Y:S01]  /*3610*/  LDS R7, [UR5+0x10] ;  /* 0x00001005ff077984 */ /* 0x000ea20008000800 */
[----:B------:R-:W-:Y:S01]  /*3620*/  IMAD.U32 R5, RZ, RZ, UR6 ;  /* 0x00000006ff057e24 */ /* 0x000fe2000f8e00ff */
[----:B------:R-:W-:-:S03]  /*3630*/  MOV R4, UR47 ;  /* 0x0000002f00047c02 */ /* 0x000fc60008000f00 */
[----:B------:R-:W-:Y:S01]  /*3640*/  VIADD R5, R5, 0x160 ;  /* 0x0000016005057836 */ /* 0x000fe20000000000 */
[----:B--2---:R-:W-:-:S04]  /*3650*/  SHF.L.U32 R7, R7, 0x1f, RZ ;  /* 0x0000001f07077819 */ /* 0x004fc800000006ff */
[----:B------:R-:W2:Y:S02]  /*3660*/  SYNCS.PHASECHK.TRANS64.TRYWAIT P0, [UR5+0x8], R7 ;  /* 0x00000807ff0075a7 */ /* 0x000ea40008001105 */
[----:B--2---:R-:W-:Y:S05]  /*3670*/  @P0 BRA `(.L_x_65) ;  /* 0x0000000000080947 */ /* 0x004fea0003800000 */
[----:B------:R-:W2:Y:S02]  /*3680*/  SYNCS.PHASECHK.TRANS64.TRYWAIT P0, [UR5+0x8], R7 ;  /* 0x00000807ff0075a7 */ /* 0x000ea40008001105 */
[----:B--2---:R-:W-:Y:S05]  /*3690*/  @!P0 BRA `(.L_x_66) ;  /* 0x0000006000988947 */ /* 0x004fea0003800000 */
.L_x_65:
[----:B--2---:R-:W-:Y:S01]  /*36a0*/  HFMA2 R0, -RZ, RZ, 0, 5.9604644775390625e-08 ;  /* 0x00000001ff007431 */ /* 0x004fe200000001ff */
[----:B------:R-:W-:Y:S01]  /*36b0*/  UPRMT UR4, UR47, 0x654, UR7 ;  /* 0x000006542f047896 */ /* 0x000fe20008000007 */
[----:B------:R-:W-:Y:S01]  /*36c0*/  IMAD.MOV.U32 R8, RZ, RZ, 0xffff ;  /* 0x0000ffffff087424 */ /* 0x000fe200078e00ff */
[----:B------:R-:W-:Y:S01]  /*36d0*/  PRMT R4, R4, 0x654, R5 ;  /* 0x0000065404047816 */ /* 0x000fe20000000005 */
[----:B------:R-:W-:Y:S02]  /*36e0*/  IMAD.MOV.U32 R6, RZ, RZ, 0x4 ;  /* 0x00000004ff067424 */ /* 0x000fe400078e00ff */
[----:B------:R-:W-:Y:S01]  /*36f0*/  IMAD.SHL.U32 R9, R11, 0x20, RZ ;  /* 0x000000200b097824 */ /* 0x000fe200078e00ff */
[----:B------:R-:W-:Y:S02]  /*3700*/  MOV R5, UR4 ;  /* 0x0000000400057c02 */ /* 0x000fe40008000f00 */
[-C--:B------:R-:W-:Y:S01]  /*3710*/  SHF.L.U32 R8, R8, R11.reuse, RZ ;  /* 0x0000000b08087219 */ /* 0x080fe200000006ff */
[----:B------:R2:W-:Y:S01]  /*3720*/  SYNCS.ARRIVE.TRANS64.RED RZ, [UR4], R6 ;  /* 0x00000006ffff79a7 */ /* 0x0005e20008000404 */
[----:B------:R-:W-:Y:S01]  /*3730*/  SHF.L.U32 R7, R0, R11, RZ ;  /* 0x0000000b00077219 */ /* 0x000fe200000006ff */
[----:B------:R2:W-:Y:S04]  /*3740*/  STS [UR6+0x160], R9 ;  /* 0x00016009ff007988 */ /* 0x0005e80008000806 */
[----:B------:R2:W-:Y:S04]  /*3750*/  STAS [R4.64], R11 ;  /* 0x0000000b04007dbd */ /* 0x0005e8000c0008ff */
[----:B------:R2:W-:Y:S04]  /*3760*/  ATOMS.OR RZ, [UR5+0x14], R8 ;  /* 0x00001408ffff798c */ /* 0x0005e8000b000005 */
[----:B------:R2:W-:Y:S04]  /*3770*/  ATOMS.OR RZ, [UR5+0x18], R7 ;  /* 0x00001807ffff798c */ /* 0x0005e8000b000005 */
[----:B------:R2:W-:Y:S02]  /*3780*/  ATOMS.XOR RZ, [UR5+0x10], R0 ;  /* 0x00001000ffff798c */ /* 0x0005e4000b800005 */
.L_x_62:
[----:B-1----:R-:W-:Y:S05]  /*3790*/  BSYNC B0 ;  /* 0x0000000000007941 */ /* 0x002fea0003800000 */
.L_x_61:
[----:B------:R-:W-:Y:S05]  /*37a0*/  BRA.U UP1, `(.L_x_67) ;  /* 0x00000001016c7547 */ /* 0x000fea000b800000 */
[----:B------:R-:W-:-:S03]  /*37b0*/  UMOV UR4, 0xffffffff ;  /* 0xffffffff00047882 */ /* 0x000fc60000000000 */
[----:B------:R-:W-:Y:S05]  /*37c0*/  BRA.DIV UR4, `(.L_x_68) ;  /* 0x0000006204647947 */ /* 0x000fea000b800000 */
[----:B------:R-:W-:-:S13]  /*37d0*/  ELECT P0, URZ, PT ;  /* 0x0000000000ff782f */ /* 0x000fda0003800000 */
.L_x_152:
[----:B------:R-:W-:Y:S05]  /*37e0*/  @!P0 BRA `(.L_x_67) ;  /* 0x00000000005c8947 */ /* 0x000fea0003800000 */
[----:B--2---:R-:W2:Y:S02]  /*37f0*/  LDS R5, [UR5+0x10] ;  /* 0x00001005ff057984 */ /* 0x004ea40008000800 */
[----:B--2---:R-:W-:-:S04]  /*3800*/  SHF.L.U32 R5, R5, 0x1f, RZ ;  /* 0x0000001f05057819 */ /* 0x004fc800000006ff */
[----:B------:R-:W2:Y:S02]  /*3810*/  SYNCS.PHASECHK.TRANS64.TRYWAIT P0, [UR5+0x8], R5 ;  /* 0x00000805ff0075a7 */ /* 0x000ea40008001105 */
[----:B--2---:R-:W-:Y:S05]  /*3820*/  @P0 BRA `(.L_x_69) ;  /* 0x0000000000080947 */ /* 0x004fea0003800000 */
[----:B------:R-:W2:Y:S02]  /*3830*/  SYNCS.PHASECHK.TRANS64.TRYWAIT P0, [UR5+0x8], R5 ;  /* 0x00000805ff0075a7 */ /* 0x000ea40008001105 */
[----:B--2---:R-:W-:Y:S05]  /*3840*/  @!P0 BRA `(.L_x_70) ;  /* 0x0000006000688947 */ /* 0x004fea0003800000 */
.L_x_69:
[----:B------:R-:W3:Y:S01]  /*3850*/  LDS R7, [UR6+0x160] ;  /* 0x00016006ff077984 */ /* 0x000ee20008000800 */
[----:B--2---:R-:W-:Y:S02]  /*3860*/  HFMA2 R0, -RZ, RZ, 0, 5.9604644775390625e-08 ;  /* 0x00000001ff007431 */ /* 0x004fe400000001ff */
[----:B------:R-:W-:Y:S01]  /*3870*/  IMAD.MOV.U32 R4, RZ, RZ, 0xffff ;  /* 0x0000ffffff047424 */ /* 0x000fe200078e00ff */
[----:B------:R-:W-:Y:S01]  /*3880*/  UPRMT UR4, UR47, 0x654, UR7 ;  /* 0x000006542f047896 */ /* 0x000fe20008000007 */
[----:B---3--:R-:W-:-:S03]  /*3890*/  IMAD.SHL.U32 R5, R7, 0x20, RZ ;  /* 0x0000002007057824 */ /* 0x008fc600078e00ff */
[-C--:B------:R-:W-:Y:S02]  /*38a0*/  SHF.L.U32 R4, R4, R7.reuse, RZ ;  /* 0x0000000704047219 */ /* 0x080fe400000006ff */
[----:B------:R-:W-:Y:S01]  /*38b0*/  SHF.L.U32 R7, R0, R7, RZ ;  /* 0x0000000700077219 */ /* 0x000fe200000006ff */
[----:B------:R3:W-:Y:S04]  /*38c0*/  STS [UR6+0x160], R5 ;  /* 0x00016005ff007988 */ /* 0x0007e80008000806 */
[----:B------:R3:W-:Y:S04]  /*38d0*/  ATOMS.OR RZ, [UR5+0x14], R4 ;  /* 0x00001404ffff798c */ /* 0x0007e8000b000005 */
[----:B------:R3:W-:Y:S01]  /*38e0*/  ATOMS.OR RZ, [UR5+0x18], R7 ;  /* 0x00001807ffff798c */ /* 0x0007e2000b000005 */
[----:B------:R-:W-:Y:S03]  /*38f0*/  SYNCS.ARRIVE.TRANS64.RED.A1T0 RZ, [UR4], RZ ;  /* 0x000000ffffff79a7 */ /* 0x000fe60008100404 */
[----:B------:R3:W-:Y:S01]  /*3900*/  ATOMS.XOR RZ, [UR5+0x10], R0 ;  /* 0x00001000ffff798c */ /* 0x0007e2000b800005 */
[----:B------:R-:W-:Y:S05]  /*3910*/  BRA `(.L_x_67) ;  /* 0x0000000000107947 */ /* 0x000fea0003800000 */
.L_x_60:
[----:B------:R-:W-:Y:S02]  /*3920*/  MOV R0, 0xffffffff ;  /* 0xffffffff00007802 */ /* 0x000fe40000000f00 */
[----:B------:R-:W-:-:S03]  /*3930*/  MOV R4, 0x3960 ;  /* 0x0000396000047802 */ /* 0x000fc60000000f00 */
[----:B------:R2:W-:Y:S04]  /*3940*/  STS [UR6+0x160], R0 ;  /* 0x00016000ff007988 */ /* 0x0005e80008000806 */
[----:B-12--5:R-:W-:Y:S05]  /*3950*/  CALL.REL.NOINC `($__internal_1_$__cuda_sm10x_tcgen05_guardrail_trap_phase_invalid_during_alloc) ;  /* 0x0000006400b07944 */ /* 0x026fea0003c00000 */
.L_x_67:
[----:B------:R-:W-:Y:S05]  /*3960*/  WARPSYNC.ALL ;  /* 0x0000000000007948 */ /* 0x000fea0003800000 */
[----:B------:R-:W4:Y:S01]  /*3970*/  S2UR UR4, SR_CgaCtaId ;  /* 0x00000000000479c3 */ /* 0x000f220000008800 */
[----:B------:R-:W-:Y:S01]  /*3980*/  UMOV UR26, 0x400 ;  /* 0x00000400001a7882 */ /* 0x000fe20000000000 */
[----:B------:R-:W-:-:S06]  /*3990*/  NOP ;  /* 0x0000000000007918 */ /* 0x000fcc0000000000 */
[----:B------:R-:W-:Y:S06]  /*39a0*/  BAR.ARV 0x6, 0xa0 ;  /* 0x0182800000007b1d */ /* 0x000fec0000002000 */
[----:B------:R-:W1:Y:S01]  /*39b0*/  LDCU UR6, c[0x0][0x38c] ;  /* 0x00007180ff0677ac */ /* 0x000e620008000800 */
[----:B------:R-:W-:Y:S01]  /*39c0*/  LOP3.LUT R3, R3, 0xffff, RZ, 0xc0, !PT ;  /* 0x0000ffff03037812 */ /* 0x000fe200078ec0ff */
[----:B--2---:R-:W-:Y:S01]  /*39d0*/  IMAD.MOV.U32 R9, RZ, RZ, 0x1 ;  /* 0x00000001ff097424 */ /* 0x004fe200078e00ff */
[----:B------:R-:W-:Y:S01]  /*39e0*/  LOP3.LUT R2, R2, 0xffff, RZ, 0xc0, !PT ;  /* 0x0000ffff02027812 */ /* 0x000fe200078ec0ff */
[----:B------:R-:W-:Y:S01]  /*39f0*/  IMAD.MOV.U32 R8, RZ, RZ, RZ ;  /* 0x000000ffff087224 */ /* 0x000fe200078e00ff */
[----:B------:R-:W-:Y:S01]  /*3a00*/  R2UR UR28, R3 ;  /* 0x00000000031c72ca */ /* 0x000fe200000e0000 */
[----:B------:R-:W-:Y:S01]  /*3a10*/  UMOV UR32, URZ ;  /* 0x000000ff00207c82 */ /* 0x000fe20008000000 */
[----:B------:R-:W-:-:S02]  /*3a20*/  R2UR UR42, R2 ;  /* 0x00000000022a72ca */ /* 0x000fc400000e0000 */
[----:B------:R-:W-:Y:S01]  /*3a30*/  CS2R R2, SRZ ;  /* 0x0000000000027805 */ /* 0x000fe2000001ff00 */
[----:B------:R-:W-:Y:S01]  /*3a40*/  UMOV UR23, URZ ;  /* 0x000000ff00177c82 */ /* 0x000fe20008000000 */
[----:B----4-:R-:W-:Y:S01]  /*3a50*/  ULEA UR26, UR4, UR26, 0x18 ;  /* 0x0000001a041a7291 */ /* 0x010fe2000f8ec0ff */
[----:B------:R-:W-:Y:S01]  /*3a60*/  UMOV UR22, URZ ;  /* 0x000000ff00167c82 */ /* 0x000fe20008000000 */
[----:B------:R-:W-:Y:S02]  /*3a70*/  UISETP.NE.AND UP3, UPT, UR45, URZ, UPT ;  /* 0x000000ff2d00728c */ /* 0x000fe4000bf65270 */
[----:B------:R-:W-:Y:S02]  /*3a80*/  UIADD3 UR5, UPT, UPT, UR26, 0x8400, URZ ;  /* 0x000084001a057890 */ /* 0x000fe4000fffe0ff */
[----:B------:R-:W-:-:S03]  /*3a90*/  UIADD3 UR4, UPT, UPT, UR26, 0x28400, URZ ;  /* 0x000284001a047890 */ /* 0x000fc6000fffe0ff */
[----:B---3--:R-:W2:Y:S01]  /*3aa0*/  LDS R0, [UR26+0x160] ;  /* 0x0001601aff007984 */ /* 0x008ea20008000800 */
[----:B-1----:R-:W-:Y:S02]  /*3ab0*/  UIADD3 UR6, UPT, UPT, UR6, 0x7f, URZ ;  /* 0x0000007f06067890 */ /* 0x002fe4000fffe0ff */
[----:B------:R-:W-:Y:S02]  /*3ac0*/  USHF.R.U32.HI UR5, URZ, 0x4, UR5 ;  /* 0x00000004ff057899 */ /* 0x000fe40008011605 */
[----:B------:R-:W-:Y:S02]  /*3ad0*/  USHF.R.S32.HI UR33, URZ, 0x1f, UR6 ;  /* 0x0000001fff217899 */ /* 0x000fe40008011406 */
[----:B------:R-:W-:Y:S02]  /*3ae0*/  USHF.R.U32.HI UR4, URZ, 0x4, UR4 ;  /* 0x00000004ff047899 */ /* 0x000fe40008011604 */
[----:B------:R-:W-:Y:S02]  /*3af0*/  ULEA.HI UR33, UR33, UR6, URZ, 0x7 ;  /* 0x0000000621217291 */ /* 0x000fe4000f8f38ff */
[----:B------:R-:W-:-:S02]  /*3b00*/  ULOP3.LUT UR5, UR5, 0x3fff, URZ, 0xc0, !UPT ;  /* 0x00003fff05057892 */ /* 0x000fc4000f8ec0ff */
[----:B------:R-:W-:Y:S02]  /*3b10*/  USHF.R.S32.HI UR33, URZ, 0x7, UR33 ;  /* 0x00000007ff217899 */ /* 0x000fe40008011421 */
[----:B------:R-:W-:Y:S02]  /*3b20*/  ULOP3.LUT UR30, UR4, 0x3fff, URZ, 0xc0, !UPT ;  /* 0x00003fff041e7892 */ /* 0x000fe4000f8ec0ff */
[----:B------:R-:W-:Y:S01]  /*3b30*/  UISETP.LT.AND UP0, UPT, UR33, 0x1, UPT ;  /* 0x000000012100788c */ /* 0x000fe2000bf01270 */
[----:B------:R-:W-:Y:S01]  /*3b40*/  UMOV UR40, 0x0 ;  /* 0x0000000000287882 */ /* 0x000fe20000000000 */
[----:B------:R-:W-:Y:S01]  /*3b50*/  UMOV UR41, 0x102004a0 ;  /* 0x102004a000297882 */ /* 0x000fe20000000000 */
[----:B------:R-:W-:Y:S02]  /*3b60*/  ULOP3.LUT UR29, UR5, 0x10000, URZ, 0xfc, !UPT ;  /* 0x00010000051d7892 */ /* 0x000fe4000f8efcff */
[----:B------:R-:W-:Y:S02]  /*3b70*/  ULOP3.LUT UR30, UR30, 0x10000, URZ, 0xfc, !UPT ;  /* 0x000100001e1e7892 */ /* 0x000fe4000f8efcff */
[----:B------:R-:W-:Y:S01]  /*3b80*/  USEL UR43, UR33, 0x1, !UP0 ;  /* 0x00000001212b7887 */ /* 0x000fe2000c000000 */
[----:B------:R-:W-:Y:S01]  /*3b90*/  UMOV UR38, 0x0 ;  /* 0x0000000000267882 */ /* 0x000fe20000000000 */
[----:B------:R-:W-:Y:S01]  /*3ba0*/  UMOV UR39, 0x102004a0 ;  /* 0x102004a000277882 */ /* 0x000fe20000000000 */
[----:B------:R-:W-:Y:S01]  /*3bb0*/  UMOV UR36, 0x0 ;  /* 0x0000000000247882 */ /* 0x000fe20000000000 */
[----:B------:R-:W-:Y:S01]  /*3bc0*/  UMOV UR37, 0x102004a0 ;  /* 0x102004a000257882 */ /* 0x000fe20000000000 */
[----:B------:R-:W-:Y:S01]  /*3bd0*/  UMOV UR34, 0x0 ;  /* 0x0000000000227882 */ /* 0x000fe20000000000 */
[----:B------:R-:W-:Y:S01]  /*3be0*/  UMOV UR35, 0x102004a0 ;  /* 0x102004a000237882 */ /* 0x000fe20000000000 */
[----:B--2---:R-:W-:-:S15]  /*3bf0*/  R2UR UR44, R0 ;  /* 0x00000000002c72ca */ /* 0x004fde00000e0000 */
.L_x_78:
[C---:B------:R-:W-:Y:S02]  /*3c00*/  LEA R0, R8.reuse, UR26, 0x3 ;  /* 0x0000001a08007c11 */ /* 0x040fe4000f8e18ff */
[----:B------:R-:W-:Y:S02]  /*3c10*/  SHF.L.U32 R5, R3, 0x1f, RZ ;  /* 0x0000001f03057819 */ /* 0x000fe400000006ff */
[----:B------:R-:W-:Y:S02]  /*3c20*/  LEA R4, R8, UR26, 0x4 ;  /* 0x0000001a08047c11 */ /* 0x000fe4000f8e20ff */
[----:B------:R-:W1:Y:S02]  /*3c30*/  SYNCS.PHASECHK.TRANS64.TRYWAIT P0, [R0+URZ+0xb0], R5 ;  /* 0x0000b005000075a7 */ /* 0x000e6400080011ff */
[----:B-1-3--:R-:W-:Y:S05]  /*3c40*/  @!P0 BRA `(.L_x_71) ;  /* 0x0000005c00808947 */ /* 0x00afea0003800000 */
.L_x_153:
[----:B-1----:R-:W1:Y:S01]  /*3c50*/  LDS.128 R4, [R4+0x140] ;  /* 0x0001400004047984 */ /* 0x002e620000000c00 */
[----:B------:R-:W-:Y:S02]  /*3c60*/  VIADD R0, R0, 0xc0 ;  /* 0x000000c000007836 */ /* 0x000fe40000000000 */
[----:B------:R-:W-:Y:S01]  /*3c70*/  VIADD R8, R8, 0x1 ;  /* 0x0000000108087836 */ /* 0x000fe20000000000 */
[----:B------:R-:W-:Y:S01]  /*3c80*/  @!PT LDS RZ, [RZ] ;  /* 0x00000000fffff984 */ /* 0x000fe20000000800 */
[----:B------:R-:W-:Y:S01]  /*3c90*/  @!PT LDS RZ, [RZ] ;  /* 0x00000000fffff984 */ /* 0x000fe20000000800 */
[----:B------:R-:W-:Y:S01]  /*3ca0*/  @!PT LDS RZ, [RZ] ;  /* 0x00000000fffff984 */ /* 0x000fe20000000800 */
[----:B------:R-:W-:Y:S01]  /*3cb0*/  @!PT LDS RZ, [RZ] ;  /* 0x00000000fffff984 */ /* 0x000fe20000000800 */
[----:B------:R2:W-:Y:S06]  /*3cc0*/  MEMBAR.ALL.CTA ;  /* 0x0000000000007992 */ /* 0x0005ec0000008000 */
[----:B--2---:R-:W2:Y:S01]  /*3cd0*/  FENCE.VIEW.ASYNC.S ;  /* 0x00000000000073c6 */ /* 0x004ea20000000000 */
[----:B------:R-:W-:-:S04]  /*3ce0*/  PRMT R0, RZ, 0x654, R0 ;  /* 0x00000654ff007816 */ /* 0x000fc80000000000 */
[----:B--2---:R2:W-:Y:S01]  /*3cf0*/  SYNCS.ARRIVE.TRANS64.RED.A1T0 RZ, [R0+URZ], RZ ;  /* 0x000000ff00ff79a7 */ /* 0x0045e200081004ff */
[----:B-1----:R-:W-:Y:S01]  /*3d00*/  LOP3.LUT P1, RZ, R6, 0x1, RZ, 0xc0, !PT ;  /* 0x0000000106ff7812 */ /* 0x002fe2000782c0ff */
[----:B--2---:R-:W-:-:S12]  /*3d10*/  BRA.U UP3, `(.L_x_72) ;  /* 0x0000000503087547 */ /* 0x004fd8000b800000 */
[----:B------:R-:W1:Y:S01]  /*3d20*/  LDCU UR4, c[0x0][0x38c] ;  /* 0x00007180ff0477ac */ /* 0x000e620008000800 */
[----:B------:R-:W-:Y:S02]  /*3d30*/  PLOP3.LUT P2, PT, PT, PT, PT, 0x80, 0x8 ;  /* 0x000000000008781c */ /* 0x000fe40003f4f070 */
[----:B------:R-:W-:Y:S01]  /*3d40*/  SHF.L.U32 R5, R9, 0x1f, RZ ;  /* 0x0000001f09057819 */ /* 0x000fe200000006ff */
[----:B------:R-:W-:Y:S02]  /*3d50*/  ULEA UR31, UR32, UR26, 0x3 ;  /* 0x0000001a201f7291 */ /* 0x000fe4000f8e18ff */
[----:B------:R-:W-:Y:S02]  /*3d60*/  ULEA UR11, UR32, UR44, 0x7 ;  /* 0x0000002c200b7291 */ /* 0x000fe4000f8e38ff */
[----:B-1----:R-:W-:-:S06]  /*3d70*/  UISETP.GE.AND UP0, UPT, UR4, 0x1, UPT ;  /* 0x000000010400788c */ /* 0x002fcc000bf06270 */
[----:B------:R-:W-:-:S05]  /*3d80*/  PLOP3.LUT P0, PT, PT, PT, UP0, 0x80, 0x8 ;  /* 0x000000000008781c */ /* 0x000fca0003f0f008 */
[----:B------:R-:W-:-:S08]  /*3d90*/  @UP0 ULEA UR4, UR23, UR26, 0x3 ;  /* 0x0000001a17040291 */ /* 0x000fd0000f8e18ff */
[----:B------:R-:W-:-:S04]  /*3da0*/  @P0 SHF.L.U32 R0, R2, 0x1f, RZ ;  /* 0x0000001f02000819 */ /* 0x000fc800000006ff */
[----:B------:R1:W2:Y:S01]  /*3db0*/  @P0 SYNCS.PHASECHK.TRANS64.TRYWAIT P2, [UR4], R0 ;  /* 0x00000000ff0005a7 */ /* 0x0002a20008041104 */
[----:B------:R-:W3:Y:S02]  /*3dc0*/  SYNCS.PHASECHK.TRANS64.TRYWAIT P0, [UR31+0xf0], R5 ;  /* 0x0000f005ff0075a7 */ /* 0x000ee4000800111f */
[----:B-123--:R-:W-:Y:S05]  /*3dd0*/  @!P0 BRA `(.L_x_73) ;  /* 0x0000005c00308947 */ /* 0x00efea0003800000 */
.L_x_155:
[----:B------:R-:W-:Y:S01]  /*3de0*/  UMOV UR27, UR22 ;  /* 0x00000016001b7c82 */ /* 0x000fe20008000000 */
[----:B------:R-:W-:Y:S05]  /*3df0*/  BRA.U !UP0, `(.L_x_74) ;  /* 0x0000000108c07547 */ /* 0x000fea000b800000 */
[----:B------:R-:W-:Y:S02]  /*3e00*/  UIADD3 UR27, UPT, UPT, UR43, UR22, URZ ;  /* 0x000000162b1b7290 */ /* 0x000fe4000fffe0ff */
[----:B------:R-:W-:Y:S01]  /*3e10*/  UPLOP3.LUT UP2, UPT, UPT, UPT, UPT, 0x40, 0x4 ;  /* 0x000000000004789c */ /* 0x000fe20003f4e870 */
[----:B------:R-:W-:Y:S01]  /*3e20*/  UMOV UR24, UR33 ;  /* 0x0000002100187c82 */ /* 0x000fe20008000000 */
[----:B------:R-:W-:-:S09]  /*3e30*/  UMOV UR10, UR23 ;  /* 0x00000017000a7c82 */ /* 0x000fd20008000000 */
.L_x_77:
[----:B--2---:R-:W-:Y:S01]  /*3e40*/  ULEA UR5, UR10, UR26, 0x3 ;  /* 0x0000001a0a057291 */ /* 0x004fe2000f8e18ff */
[----:B---3--:R-:W-:Y:S11]  /*3e50*/  @P2 BRA `(.L_x_75) ;  /* 0x00000000000c2947 */ /* 0x008ff60003800000 */
[----:B-1----:R-:W-:Y:S04]  /*3e60*/  SHF.L.U32 R5, R2, 0x1f, RZ ;  /* 0x0000001f02057819 */ /* 0x002fe800000006ff */
[----:B------:R-:W1:Y:S02]  /*3e70*/  SYNCS.PHASECHK.TRANS64.TRYWAIT P0, [UR5], R5 ;  /* 0x00000005ff0075a7 */ /* 0x000e640008001105 */
[----:B-1----:R-:W-:Y:S05]  /*3e80*/  @!P0 BRA `(.L_x_76) ;  /* 0x0000005c001c8947 */ /* 0x002fea0003800000 */
.L_x_75:
[----:B------:R-:W-:Y:S01]  /*3e90*/  UISETP.NE.AND UP0, UPT, UR24, 0x1, UPT ;  /* 0x000000011800788c */ /* 0x000fe2000bf05270 */
[----:B------:R-:W-:Y:S01]  /*3ea0*/  PLOP3.LUT P2, PT, PT, PT, PT, 0x80, 0x8 ;  /* 0x000000000008781c */ /* 0x000fe20003f4f070 */
[----:B------:R-:W-:Y:S02]  /*3eb0*/  UIADD3 UR4, UPT, UPT, UR10, 0x1, URZ ;  /* 0x000000010a047890 */ /* 0x000fe4000fffe0ff */
[----:B------:R-:W-:Y:S02]  /*3ec0*/  UIADD3 UR25, UPT, UPT, UR5, 0x40, URZ ;  /* 0x0000004005197890 */ /* 0x000fe4000fffe0ff */
[----:B------:R-:W-:Y:S01]  /*3ed0*/  UISETP.NE.AND UP1, UPT, UR4, 0x8, UPT ;  /* 0x000000080400788c */ /* 0x000fe2000bf25270 */
[----:B------:R-:W-:Y:S01]  /*3ee0*/  PLOP3.LUT P0, PT, PT, PT, UP0, 0x80, 0x8 ;  /* 0x000000000008781c */ /* 0x000fe20003f0f008 */
[----:B------:R-:W-:Y:S02]  /*3ef0*/  UIADD3 UR22, UPT, UPT, UR22, 0x1, URZ ;  /* 0x0000000116167890 */ /* 0x000fe4000fffe0ff */
[----:B------:R-:W-:Y:S02]  /*3f00*/  USEL UR6, URZ, 0x1, UP1 ;  /* 0x00000001ff067887 */ /* 0x000fe40008800000 */
[----:B------:R-:W-:Y:S02]  /*3f10*/  USEL UR23, UR4, URZ, UP1 ;  /* 0x000000ff04177287 */ /* 0x000fe40008800000 */
[----:B------:R-:W-:Y:S02]  /*3f20*/  UIADD3 UR24, UPT, UPT, UR24, -0x1, URZ ;  /* 0xffffffff18187890 */ /* 0x000fe4000fffe0ff */
[----:B------:R-:W-:Y:S01]  /*3f30*/  @UP0 ULEA UR4, UR23, UR26, 0x3 ;  /* 0x0000001a17040291 */ /* 0x000fe2000f8e18ff */
[----:B------:R-:W-:Y:S01]  /*3f40*/  LOP3.LUT R2, R2, UR6, RZ, 0x3c, !PT ;  /* 0x0000000602027c12 */ /* 0x000fe2000f8e3cff */
[----:B------:R-:W-:Y:S02]  /*3f50*/  ULEA UR6, UR10, UR30, 0x9 ;  /* 0x0000001e0a067291 */ /* 0x000fe4000f8e48ff */
[----:B------:R-:W-:Y:S01]  /*3f60*/  UISETP.NE.AND UP0, UPT, UR22, UR27, UPT ;  /* 0x0000001b1600728c */ /* 0x000fe2000bf05270 */
[----:B-1----:R-:W-:Y:S01]  /*3f70*/  @P0 SHF.L.U32 R0, R2, 0x1f, RZ ;  /* 0x0000001f02000819 */ /* 0x002fe200000006ff */
[----:B------:R-:W-:Y:S02]  /*3f80*/  UIADD3 UR20, UPT, UPT, UR6, 0x2, URZ ;  /* 0x0000000206147890 */ /* 0x000fe4000fffe0ff */
[----:B------:R-:W-:Y:S01]  /*3f90*/  UIADD3 UR16, UPT, UPT, UR6, 0x4, URZ ;  /* 0x0000000406107890 */ /* 0x000fe2000fffe0ff */
[----:B------:R2:W3:Y:S01]  /*3fa0*/  @P0 SYNCS.PHASECHK.TRANS64.TRYWAIT P2, [UR4], R0 ;  /* 0x00000000ff0005a7 */ /* 0x0004e20008041104 */
[----:B------:R-:W-:Y:S02]  /*3fb0*/  ULEA UR4, UR10, UR29, 0xa ;  /* 0x0000001d0a047291 */ /* 0x000fe4000f8e50ff */
[----:B------:R-:W-:Y:S02]  /*3fc0*/  UIADD3 UR12, UPT, UPT, UR6, 0x6, URZ ;  /* 0x00000006060c7890 */ /* 0x000fe4000fffe0ff */
[----:B------:R-:W-:Y:S02]  /*3fd0*/  UIADD3 UR18, UPT, UPT, UR4, 0x2, URZ ;  /* 0x0000000204127890 */ /* 0x000fe4000fffe0ff */
[----:B------:R-:W-:Y:S02]  /*3fe0*/  UIADD3 UR14, UPT, UPT, UR4, 0x4, URZ ;  /* 0x00000004040e7890 */ /* 0x000fe4000fffe0ff */
[----:B------:R-:W-:Y:S01]  /*3ff0*/  UIADD3 UR8, UPT, UPT, UR4, 0x6, URZ ;  /* 0x0000000604087890 */ /* 0x000fe2000fffe0ff */
[----:B------:R-:W-:Y:S01]  /*4000*/  UMOV UR7, 0x40004040 ;  /* 0x4000404000077882 */ /* 0x000fe20000000000 */
[----:B------:R-:W-:Y:S01]  /*4010*/  UMOV UR5, 0x40004040 ;  /* 0x4000404000057882 */ /* 0x000fe20000000000 */
[----:B------:R-:W-:Y:S01]  /*4020*/  UMOV UR21, 0x40004040 ;  /* 0x4000404000157882 */ /* 0x000fe20000000000 */
[----:B------:R2:W-:Y:S01]  /*4030*/  UTCIMMA.2CTA gdesc[UR4], gdesc[UR6], tmem[UR11], tmem[UR40], idesc[UR41], UP2 ;  /* 0x00ff2806040075ea */ /* 0x0005e2000920010b */
[----:B------:R-:W-:Y:S01]  /*4040*/  UPLOP3.LUT UP2, UPT, UPT, UPT, UPT, 0x80, 0x8 ;  /* 0x000000000008789c */ /* 0x000fe20003f4f070 */
[----:B------:R-:W-:Y:S01]  /*4050*/  UMOV UR19, 0x40004040 ;  /* 0x4000404000137882 */ /* 0x000fe20000000000 */
[----:B------:R-:W-:Y:S01]  /*4060*/  UMOV UR17, 0x40004040 ;  /* 0x4000404000117882 */ /* 0x000fe20000000000 */
[----:B------:R2:W-:Y:S01]  /*4070*/  UTCIMMA.2CTA gdesc[UR18], gdesc[UR20], tmem[UR11], tmem[UR38], idesc[UR39], UPT ;  /* 0x00ff2614120075ea */ /* 0x0005e2000ba0010b */
[----:B------:R-:W-:Y:S01]  /*4080*/  UMOV UR15, 0x40004040 ;  /* 0x40004040000f7882 */ /* 0x000fe20000000000 */
[----:B------:R-:W-:Y:S01]  /*4090*/  UMOV UR13, 0x40004040 ;  /* 0x40004040000d7882 */ /* 0x000fe20000000000 */
[----:B------:R-:W-:Y:S01]  /*40a0*/  UMOV UR9, 0x40004040 ;  /* 0x4000404000097882 */ /* 0x000fe20000000000 */
[----:B------:R2:W-:Y:S01]  /*40b0*/  UTCIMMA.2CTA gdesc[UR14], gdesc[UR16], tmem[UR11], tmem[UR36], idesc[UR37], UPT ;  /* 0x00ff24100e0075ea */ /* 0x0005e2000ba0010b */
[----:B------:R2:W-:Y:S01]  /*40c0*/  UTCIMMA.2CTA gdesc[UR8], gdesc[UR12], tmem[UR11], tmem[UR34], idesc[UR35], UPT ;  /* 0x00ff220c080075ea */ /* 0x0005e2000ba0010b */
[----:B------:R2:W-:Y:S01]  /*40d0*/  UTCBAR.2CTA.MULTICAST [UR25], URZ, UR28 ;  /* 0x000000ff190073e9 */ /* 0x0005e2000820081c */
[----:B------:R-:W-:Y:S01]  /*40e0*/  UMOV UR10, UR23 ;  /* 0x00000017000a7c82 */ /* 0x000fe20008000000 */
[----:B------:R-:W-:Y:S05]  /*40f0*/  BRA.U UP0, `(.L_x_77) ;  /* 0xfffffffd00507547 */ /* 0x000fea000b83ffff */
.L_x_74:
[----:B--2---:R-:W-:Y:S01]  /*4100*/  UIADD3 UR4, UPT, UPT, UR31, 0xd0, URZ ;  /* 0x000000d01f047890 */ /* 0x004fe2000fffe0ff */
[----:B------:R-:W-:-:S08]  /*4110*/  UMOV UR22, UR27 ;  /* 0x0000001b00167c82 */ /* 0x000fd00008000000 */
[----:B------:R2:W-:Y:S01]  /*4120*/  UTCBAR.2CTA.MULTICAST [UR4], URZ, UR42 ;  /* 0x000000ff040073e9 */ /* 0x0005e2000820082a */
[----:B------:R-:W-:Y:S02]  /*4130*/  NOP ;  /* 0x0000000000007918 */ /* 0x000fe40000000000 */
.L_x_72:
[----:B--2---:R-:W-:Y:S01]  /*4140*/  UIADD3 UR4, UPT, UPT, UR32, 0x1, URZ ;  /* 0x0000000120047890 */ /* 0x004fe2000fffe0ff */
[----:B------:R-:W-:-:S03]  /*4150*/  ISETP.NE.AND P0, PT, R8, 0x2, PT ;  /* 0x000000020800780c */ /* 0x000fc60003f05270 */
[----:B------:R-:W-:Y:S01]  /*4160*/  UISETP.NE.AND UP0, UPT, UR4, 0x4, UPT ;  /* 0x000000040400788c */ /* 0x000fe2000bf05270 */
[----:B-1----:R-:W-:Y:S02]  /*4170*/  SEL R0, RZ, 0x1, P0 ;  /* 0x00000001ff007807 */ /* 0x002fe40000000000 */
[----:B------:R-:W-:Y:S01]  /*4180*/  SEL R8, R8, RZ, P0 ;  /* 0x000000ff08087207 */ /* 0x000fe20000000000 */
[----:B------:R-:W-:Y:S01]  /*4190*/  USEL UR5, URZ, 0x1, UP0 ;  /* 0x00000001ff057887 */ /* 0x000fe20008000000 */
[----:B------:R-:W-:Y:S01]  /*41a0*/  LOP3.LUT R3, R3, R0, RZ, 0x3c, !PT ;  /* 0x0000000003037212 */ /* 0x000fe200078e3cff */
[----:B------:R-:W-:-:S04]  /*41b0*/  USEL UR32, UR4, URZ, UP0 ;  /* 0x000000ff04207287 */ /* 0x000fc80008000000 */
[----:B------:R-:W-:Y:S01]  /*41c0*/  LOP3.LUT R9, R9, UR5, RZ, 0x3c, !PT ;  /* 0x0000000509097c12 */ /* 0x000fe2000f8e3cff */
[----:B------:R-:W-:Y:S07]  /*41d0*/  @P1 BRA `(.L_x_78) ;  /* 0xfffffff800881947 */ /* 0x000fee000383ffff */
[----:B------:R-:W1:Y:S01]  /*41e0*/  S2UR UR8, SR_CgaCtaId ;  /* 0x00000000000879c3 */ /* 0x000e620000008800 */
[----:B------:R-:W-:Y:S01]  /*41f0*/  ELECT P0, URZ, PT ;  /* 0x0000000000ff782f */ /* 0x000fe20003800000 */
[----:B------:R-:W-:Y:S01]  /*4200*/  HFMA2 R0, -RZ, RZ, 0, 5.9604644775390625e-08 ;  /* 0x00000001ff007431 */ /* 0x000fe200000001ff */
[----:B------:R-:W-:-:S05]  /*4210*/  UMOV UR4, 0x40 ;  /* 0x0000004000047882 */ /* 0x000fca0000000000 */
[----:B------:R-:W-:Y:S01]  /*4220*/  UVIRTCOUNT.DEALLOC.SMPOOL 0x80 ;  /* 0x000000800000784c */ /* 0x000fe20000000000 */
[----:B------:R-:W-:Y:S02]  /*4230*/  UISETP.NE.AND UP1, UPT, UR45, URZ, UPT ;  /* 0x000000ff2d00728c */ /* 0x000fe4000bf25270 */
[----:B-1----:R-:W-:-:S09]  /*4240*/  ULEA UR8, UR8, UR4, 0x18 ;  /* 0x0000000408087291 */ /* 0x002fd2000f8ec0ff */
[----:B------:R1:W-:Y:S01]  /*4250*/  @P0 STS.U8 [UR8+0x1c], R0 ;  /* 0x00001c00ff000988 */ /* 0x0003e20008000008 */
[----:B------:R-:W-:Y:S05]  /*4260*/  BRA.U UP1, `(.L_x_79) ;  /* 0x0000000101a07547 */ /* 0x000fea000b800000 */
[----:B------:R-:W-:Y:S01]  /*4270*/  UIADD3 UR7, UPT, UPT, UR26, 0xf0, URZ ;  /* 0x000000f01a077890 */ /* 0x000fe2000fffe0ff */
[----:B------:R-:W-:-:S03]  /*4280*/  SHF.L.U32 R3, R9, 0x1f, RZ ;  /* 0x0000001f09037819 */ /* 0x000fc600000006ff */
[----:B------:R-:W-:-:S09]  /*4290*/  ULEA UR4, UR32, UR7, 0x3 ;  /* 0x0000000720047291 */ /* 0x000fd2000f8e18ff */
[----:B------:R-:W2:Y:S02]  /*42a0*/  SYNCS.PHASECHK.TRANS64.TRYWAIT P0, [UR4], R3 ;  /* 0x00000003ff0075a7 */ /* 0x000ea40008001104 */
[----:B--2---:R-:W-:Y:S05]  /*42b0*/  @!P0 BRA `(.L_x_80) ;  /* 0x0000005800288947 */ /* 0x004fea0003800000 */
.L_x_158:
        /* <DEDUP_REMOVED lines=9> */
.L_x_160:
        /* <DEDUP_REMOVED lines=9> */
.L_x_162:
[----:B------:R-:W-:-:S04]  /*43e0*/  UIADD3 UR4, UPT, UPT, UR4, 0x1, URZ ;  /* 0x0000000104047890 */ /* 0x000fc8000fffe0ff */
[----:B------:R-:W-:-:S04]  /*43f0*/  UISETP.NE.AND UP0, UPT, UR4, 0x4, UPT ;  /* 0x000000040400788c */ /* 0x000fc8000bf05270 */
[----:B------:R-:W-:Y:S02]  /*4400*/  USEL UR5, URZ, 0x1, UP0 ;  /* 0x00000001ff057887 */ /* 0x000fe40008000000 */
[----:B------:R-:W-:-:S04]  /*4410*/  USEL UR4, UR4, URZ, UP0 ;  /* 0x000000ff04047287 */ /* 0x000fc80008000000 */
[----:B------:R-:W-:Y:S01]  /*4420*/  ULEA UR4, UR4, UR7, 0x3 ;  /* 0x0000000704047291 */ /* 0x000fe2000f8e18ff */
[----:B-1----:R-:W-:-:S04]  /*4430*/  LOP3.LUT R3, R2, UR5, RZ, 0x3c, !PT ;  /* 0x0000000502037c12 */ /* 0x002fc8000f8e3cff */
[----:B------:R-:W-:Y:S01]  /*4440*/  SHF.L.U32 R3, R3, 0x1f, RZ ;  /* 0x0000001f03037819 */ /* 0x000fe200000006ff */
[----:B------:R-:W-:-:S04]  /*4450*/  IMAD.U32 R0, RZ, RZ, UR4 ;  /* 0x00000004ff007e24 */ /* 0x000fc8000f8e00ff */
[----:B------:R1:W2:Y:S03]  /*4460*/  SYNCS.PHASECHK.TRANS64.TRYWAIT P0, [R0+URZ], R3 ;  /* 0x00000003000075a7 */ /* 0x0002a600080011ff */
[----:B--2---:R-:W-:Y:S05]  /*4470*/  @!P0 NANOSLEEP.SYNCS 0x989680 ;  /* 0x009896800000895d */ /* 0x004fea0003900000 */
[----:B------:R-:W2:Y:S02]  /*4480*/  @!P0 SYNCS.PHASECHK.TRANS64 P0, [R0+URZ], R3 ;  /* 0x00000003000085a7 */ /* 0x000ea400080010ff */
[----:B--2---:R-:W-:Y:S05]  /*4490*/  @P0 BRA `(.L_x_83) ;  /* 0x0000000000200947 */ /* 0x004fea0003800000 */
.L_x_84:
[----:B--2---:R2:W4:Y:S02]  /*44a0*/  SYNCS.PHASECHK.TRANS64.TRYWAIT P0, [R0+URZ], R3 ;  /* 0x00000003000075a7 */ /* 0x00452400080011ff */
[----:B----4-:R-:W-:Y:S05]  /*44b0*/  @!P0 NANOSLEEP.SYNCS 0x989680 ;  /* 0x009896800000895d */ /* 0x010fea0003900000 */
[----:B------:R-:W4:Y:S02]  /*44c0*/  @!P0 SYNCS.PHASECHK.TRANS64 P0, [R0+URZ], R3 ;  /* 0x00000003000085a7 */ /* 0x000f2400080010ff */
[----:B----4-:R-:W-:Y:S05]  /*44d0*/  @!P0 BRA `(.L_x_84) ;  /* 0xfffffffc00f08947 */ /* 0x010fea000383ffff */
[----:B------:R-:W-:Y:S05]  /*44e0*/  BRA `(.L_x_83) ;  /* 0x00000000000c7947 */ /* 0x000fea0003800000 */
.L_x_79:
[----:B------:R-:W-:-:S04]  /*44f0*/  UIADD3 UR4, UPT, UPT, UR26, 0x130, URZ ;  /* 0x000001301a047890 */ /* 0x000fc8000fffe0ff */
[----:B------:R-:W-:-:S09]  /*4500*/  UPRMT UR4, UR47, 0x654, UR4 ;  /* 0x000006542f047896 */ /* 0x000fd20008000004 */
[----:B------:R-:W-:Y:S03]  /*4510*/  SYNCS.ARRIVE.TRANS64.RED.A1T0 RZ, [UR4], RZ ;  /* 0x000000ffffff79a7 */ /* 0x000fe60008100404 */
.L_x_83:
[----:B-12---:R-:W-:Y:S01]  /*4520*/  SHF.L.U32 R3, RZ, 0x1f, RZ ;  /* 0x0000001fff037819 */ /* 0x006fe200000006ff */
[----:B------:R-:W-:Y:S01]  /*4530*/  UIADD3 UR4, UPT, UPT, UR26, 0x130, URZ ;  /* 0x000001301a047890 */ /* 0x000fe2000fffe0ff */
[----:B------:R-:W-:Y:S02]  /*4540*/  PLOP3.LUT P0, PT, PT, PT, UP1, 0x80, 0x8 ;  /* 0x000000000008781c */ /* 0x000fe40003f0f018 */
[----:B------:R-:W1:Y:S02]  /*4550*/  SYNCS.PHASECHK.TRANS64.TRYWAIT P1, [UR26+0x130], R3 ;  /* 0x00013003ff0075a7 */ /* 0x000e64000802111a */
[----:B-1----:R-:W-:Y:S09]  /*4560*/  @!P1 BRA `(.L_x_85) ;  /* 0x0000005400c49947 */ /* 0x002ff20003800000 */
.L_x_164:
[----:B------:R-:W-:Y:S01]  /*4570*/  @!UP1 UPRMT UR4, UR47, 0x654, UR4 ;  /* 0x000006542f049896 */ /* 0x000fe20008000004 */
[----:B------:R-:W-:Y:S01]  /*4580*/  UMOV UR5, 0xffff ;  /* 0x0000ffff00057882 */ /* 0x000fe20000000000 */
[----:B------:R-:W-:-:S07]  /*4590*/  UMOV UR6, 0x1 ;  /* 0x0000000100067882 */ /* 0x000fce0000000000 */
[----:B------:R-:W-:Y:S01]  /*45a0*/  @!P0 SYNCS.ARRIVE.TRANS64.RED.A1T0 RZ, [UR4], RZ ;  /* 0x000000ffffff89a7 */ /* 0x000fe20008100404 */
[----:B------:R-:W-:Y:S01]  /*45b0*/  NOP ;  /* 0x0000000000007918 */ /* 0x000fe20000000000 */
[----:B-1----:R-:W1:Y:S01]  /*45c0*/  LDS R0, [UR8+0x14] ;  /* 0x00001408ff007984 */ /* 0x002e620008000800 */
[----:B------:R-:W-:-:S04]  /*45d0*/  ULOP3.LUT UR4, UR44, 0xffff, URZ, 0xc0, !UPT ;  /* 0x0000ffff2c047892 */ /* 0x000fc8000f8ec0ff */
[----:B------:R-:W-:-:S04]  /*45e0*/  USHF.R.U32.HI UR4, URZ, 0x5, UR4 ;  /* 0x00000005ff047899 */ /* 0x000fc80008011604 */
[----:B------:R-:W-:Y:S02]  /*45f0*/  USHF.L.U32 UR5, UR5, UR4, URZ ;  /* 0x0000000405057299 */ /* 0x000fe400080006ff */
[----:B------:R-:W-:-:S04]  /*4600*/  USHF.L.U32 UR4, UR6, UR4, URZ ;  /* 0x0000000406047299 */ /* 0x000fc800080006ff */
[----:B-1----:R-:W-:-:S04]  /*4610*/  LOP3.LUT R0, R0, UR5, RZ, 0xc0, !PT ;  /* 0x0000000500007c12 */ /* 0x002fc8000f8ec0ff */
[----:B------:R-:W-:-:S13]  /*4620*/  ISETP.NE.AND P0, PT, R0, UR5, PT ;  /* 0x0000000500007c0c */ /* 0x000fda000bf05270 */
[----:B------:R-:W-:Y:S05]  /*4630*/  @P0 BRA `(.L_x_86) ;  /* 0x0000000000580947 */ /* 0x000fea0003800000 */
[----:B------:R-:W1:Y:S02]  /*4640*/  LDS R0, [UR8+0x18] ;  /* 0x00001808ff007984 */ /* 0x000e640008000800 */
[----:B-1----:R-:W-:-:S04]  /*4650*/  LOP3.LUT R0, R0, UR4, RZ, 0xc0, !PT ;  /* 0x0000000400007c12 */ /* 0x002fc8000f8ec0ff */
[----:B------:R-:W-:-:S13]  /*4660*/  ISETP.NE.AND P0, PT, R0, UR4, PT ;  /* 0x0000000400007c0c */ /* 0x000fda000bf05270 */
[----:B------:R-:W-:Y:S05]  /*4670*/  @P0 BRA `(.L_x_87) ;  /* 0x00000000003c0947 */ /* 0x000fea0003800000 */
[----:B------:R-:W1:Y:S01]  /*4680*/  S2R R2, SR_LANEID ;  /* 0x0000000000027919 */ /* 0x000e620000000000 */
[----:B------:R-:W-:Y:S01]  /*4690*/  ULOP3.LUT UR5, URZ, UR5, URZ, 0x33, !UPT ;  /* 0x00000005ff057292 */ /* 0x000fe2000f8e33ff */
[----:B------:R-:W-:Y:S01]  /*46a0*/  LOP3.LUT R4, RZ, UR4, RZ, 0x33, !PT ;  /* 0x00000004ff047c12 */ /* 0x000fe2000f8e33ff */
[----:B------:R-:W-:Y:S02]  /*46b0*/  VOTEU.ANY UR4, UPT, PT ;  /* 0x0000000000047886 */ /* 0x000fe400038e0100 */
[----:B------:R-:W-:Y:S01]  /*46c0*/  UFLO.U32 UR4, UR4 ;  /* 0x00000004000472bd */ /* 0x000fe200080e0000 */
[----:B------:R-:W2:Y:S01]  /*46d0*/  REDUX UR6, R4 ;  /* 0x00000000040673c4 */ /* 0x000ea20000000000 */
[----:B------:R-:W-:-:S06]  /*46e0*/  IMAD.U32 R0, RZ, RZ, UR5 ;  /* 0x00000005ff007e24 */ /* 0x000fcc000f8e00ff */
[----:B------:R4:W-:Y:S01]  /*46f0*/  UTCATOMSWS.AND URZ, UR5 ;  /* 0x0000000500ff79e3 */ /* 0x0009e20008000000 */
[----:B------:R-:W3:Y:S01]  /*4700*/  REDUX UR7, R0 ;  /* 0x00000000000773c4 */ /* 0x000ee20000000000 */
[----:B-1----:R-:W-:Y:S01]  /*4710*/  ISETP.EQ.U32.AND P0, PT, R2, UR4, PT ;  /* 0x0000000402007c0c */ /* 0x002fe2000bf02070 */
[----:B--2---:R-:W-:Y:S01]  /*4720*/  IMAD.U32 R2, RZ, RZ, UR6 ;  /* 0x00000006ff027e24 */ /* 0x004fe2000f8e00ff */
[----:B---3--:R-:W-:-:S11]  /*4730*/  MOV R3, UR7 ;  /* 0x0000000700037c02 */ /* 0x008fd60008000f00 */
[----:B------:R4:W-:Y:S04]  /*4740*/  @P0 ATOMS.AND RZ, [UR8+0x14], R3 ;  /* 0x00001403ffff098c */ /* 0x0009e8000a800008 */
[----:B------:R4:W-:Y:S01]  /*4750*/  @P0 ATOMS.AND RZ, [UR8+0x18], R2 ;  /* 0x00001802ffff098c */ /* 0x0009e2000a800008 */
[----:B------:R-:W-:Y:S05]  /*4760*/  BRA `(.L_x_88) ;  /* 0x0000000000147947 */ /* 0x000fea0003800000 */
.L_x_87:
[----:B------:R-:W-:Y:S02]  /*4770*/  MOV R2, 0x4790 ;  /* 0x0000479000027802 */ /* 0x000fe40000000f00 */
[----:B---3-5:R-:W-:Y:S05]  /*4780*/  CALL.REL.NOINC `($__internal_0_$__cuda_sm10x_tcgen05_guardrail_trap_col_being_dealloced_not_returned_by_alloc) ;  /* 0x0000005800187944 */ /* 0x028fea0003c00000 */
[----:B------:R-:W-:Y:S05]  /*4790*/  BRA `(.L_x_88) ;  /* 0x0000000000087947 */ /* 0x000fea0003800000 */
.L_x_86:
[----:B------:R-:W-:Y:S02]  /*47a0*/  MOV R2, 0x47c0 ;  /* 0x000047c000027802 */ /* 0x000fe40000000f00 */
[----:B---3-5:R-:W-:Y:S05]  /*47b0*/  CALL.REL.NOINC `($__internal_2_$__cuda_sm10x_tcgen05_guardrail_trap_unallocated_columns_being_dealloced) ;  /* 0x0000005800247944 */ /* 0x028fea0003c00000 */
.L_x_88:
[----:B------:R-:W-:Y:S01]  /*47c0*/  NOP ;  /* 0x0000000000007918 */ /* 0x000fe20000000000 */
[----:B----4-:R-:W-:Y:S05]  /*47d0*/  EXIT ;  /* 0x000000000000794d */ /* 0x010fea0003800000 */
.L_x_59:
[----:B------:R-:W-:-:S09]  /*47e0*/  UISETP.NE.OR UP0, UPT, UR25, 0x3, !UP5 ;  /* 0x000000031900788c */ /* 0x000fd2000ef05670 */
[----:B------:R-:W-:Y:S05]  /*47f0*/  BRA.U UP0, `(.L_x_89) ;  /* 0x0000000d007c7547 */ /* 0x000fea000b800000 */
[----:B------:R-:W2:Y:S01]  /*4800*/  LDCU UR32, c[0x0][0x370] ;  /* 0x00006e00ff2077ac */ /* 0x000ea20008000800 */
[----:B------:R-:W3:Y:S01]  /*4810*/  LDC.64 R16, c[0x0][0x348] ;  /* 0x0000d200ff107b82 */ /* 0x000ee20000000a00 */
[----:B------:R-:W-:Y:S02]  /*4820*/  HFMA2 R13, -RZ, RZ, 0, 0 ;  /* 0x00000000ff0d7431 */ /* 0x000fe400000001ff */
[----:B------:R-:W-:Y:S01]  /*4830*/  IMAD.MOV.U32 R15, RZ, RZ, 0x1 ;  /* 0x00000001ff0f7424 */ /* 0x000fe200078e00ff */
[----:B------:R-:W2:Y:S01]  /*4840*/  LDCU.128 UR28, c[0x0][0xb10] ;  /* 0x00016200ff1c77ac */ /* 0x000ea20008000c00 */
[----:B------:R-:W-:Y:S01]  /*4850*/  IMAD.MOV.U32 R14, RZ, RZ, RZ ;  /* 0x000000ffff0e7224 */ /* 0x000fe200078e00ff */
[----:B------:R-:W-:Y:S01]  /*4860*/  MOV R7, 0x2000 ;  /* 0x0000200000077802 */ /* 0x000fe20000000f00 */
[----:B------:R-:W4:Y:S01]  /*4870*/  LDCU UR27, c[0x0][0x374] ;  /* 0x00006e80ff1b77ac */ /* 0x000f220008000800 */
[----:B------:R-:W1:Y:S01]  /*4880*/  LDC.64 R2, c[0x0][0x888] ;  /* 0x00022200ff027b82 */ /* 0x000e620000000a00 */
[----:B------:R-:W4:Y:S01]  /*4890*/  LDCU UR15, c[0x0][0xb0c] ;  /* 0x00016180ff0f77ac */ /* 0x000f220008000800 */
[----:B------:R-:W3:Y:S06]  /*48a0*/  LDCU UR38, c[0x0][0xb20] ;  /* 0x00016400ff2677ac */ /* 0x000eec0008000800 */
[----:B------:R-:W1:Y:S01]  /*48b0*/  LDC.64 R4, c[0x0][0x890] ;  /* 0x00022400ff047b82 */ /* 0x000e620000000a00 */
[----:B------:R-:W3:Y:S01]  /*48c0*/  LDCU UR4, c[0x0][0xb30] ;  /* 0x00016600ff0477ac */ /* 0x000ee20008000800 */
[----:B------:R-:W-:Y:S01]  /*48d0*/  UMOV UR21, 0x400 ;  /* 0x0000040000157882 */ /* 0x000fe20000000000 */
[----:B--2---:R-:W-:-:S02]  /*48e0*/  UIMAD.WIDE.U32 UR6, UR32, UR28, URZ ;  /* 0x0000001c200672a5 */ /* 0x004fc4000f8e00ff */
[----:B----4-:R-:W-:Y:S02]  /*48f0*/  UIMAD.WIDE.U32 UR8, UR27, UR31, URZ ;  /* 0x0000001f1b0872a5 */ /* 0x010fe4000f8e00ff */
[----:B------:R-:W-:Y:S02]  /*4900*/  ULEA UR21, UR46, UR21, 0x18 ;  /* 0x000000152e157291 */ /* 0x000fe4000f8ec0ff */
[----:B------:R-:W-:Y:S02]  /*4910*/  UPLOP3.LUT UP3, UPT, UPT, UPT, UPT, 0x40, 0x4 ;  /* 0x000000000004789c */ /* 0x000fe40003f6e870 */
[----:B------:R-:W-:Y:S01]  /*4920*/  UIADD3 UR33, UPT, UPT, UR21, 0x88, URZ ;  /* 0x0000008815217890 */ /* 0x000fe2000fffe0ff */
[----:B------:R-:W-:Y:S01]  /*4930*/  UMOV UR6, UR7 ;  /* 0x0000000700067c82 */ /* 0x000fe20008000000 */
[----:B------:R-:W-:Y:S01]  /*4940*/  UMOV UR34, UR9 ;  /* 0x0000000900227c82 */ /* 0x000fe20008000000 */
[----:B------:R-:W-:Y:S02]  /*4950*/  UISETP.GE.AND UP0, UPT, UR42, 0x1, UPT ;  /* 0x000000012a00788c */ /* 0x000fe4000bf06270 */
[----:B------:R-:W-:Y:S01]  /*4960*/  UISETP.NE.AND UP4, UPT, UR42, 0x1, UPT ;  /* 0x000000012a00788c */ /* 0x000fe2000bf85270 */
[----:B------:R-:W2:Y:S01]  /*4970*/  LDCU.64 UR22, c[0x0][0xb28] ;  /* 0x00016500ff1677ac */ /* 0x000ea20008000a00 */
[----:B------:R-:W-:-:S02]  /*4980*/  UISETP.NE.AND UP6, UPT, UR15, 0x1, UPT ;  /* 0x000000010f00788c */ /* 0x000fc4000bfc5270 */
[----:B------:R-:W-:Y:S02]  /*4990*/  UISETP.NE.AND UP5, UPT, UR30, 0x1, UPT ;  /* 0x000000011e00788c */ /* 0x000fe4000bfa5270 */
[----:B------:R-:W-:Y:S02]  /*49a0*/  UIADD3 UR17, UPT, UPT, UR21, 0x80, URZ ;  /* 0x0000008015117890 */ /* 0x000fe4000fffe0ff */
[----:B------:R-:W-:Y:S02]  /*49b0*/  UPRMT UR33, UR46, 0x654, UR33 ;  /* 0x000006542e217896 */ /* 0x000fe40008000021 */
[----:B------:R-:W-:Y:S02]  /*49c0*/  USHF.R.U32.HI UR35, URZ, UR29, UR6 ;  /* 0x0000001dff237299 */ /* 0x000fe40008011606 */
[----:B---3--:R-:W-:Y:S02]  /*49d0*/  USHF.R.U32.HI UR34, URZ, UR38, UR34 ;  /* 0x00000026ff227299 */ /* 0x008fe40008011622 */
[----:B------:R-:W-:-:S11]  /*49e0*/  UISETP.NE.AND UP2, UPT, UR4, 0x1, UPT ;  /* 0x000000010400788c */ /* 0x000fd6000bf45270 */
.L_x_98:
[C---:B------:R-:W-:Y:S02]  /*49f0*/  LEA R12, R14.reuse, UR21, 0x3 ;  /* 0x000000150e0c7c11 */ /* 0x040fe4000f8e18ff */
[----:B------:R-:W-:Y:S02]  /*4a00*/  SHF.L.U32 R9, R13, 0x1f, RZ ;  /* 0x0000001f0d097819 */ /* 0x000fe400000006ff */
[----:B------:R-:W-:Y:S02]  /*4a10*/  LEA R10, R14, UR21, 0x4 ;  /* 0x000000150e0a7c11 */ /* 0x000fe4000f8e20ff */
[----:B---3--:R-:W3:Y:S02]  /*4a20*/  SYNCS.PHASECHK.TRANS64.TRYWAIT P0, [R12+URZ+0xb0], R9 ;  /* 0x0000b0090c0075a7 */ /* 0x008ee400080011ff */
[----:B---3--:R-:W-:Y:S05]  /*4a30*/  @!P0 BRA `(.L_x_90) ;  /* 0x0000005000a88947 */ /* 0x008fea0003800000 */
.L_x_165:
[----:B---3--:R-:W3:Y:S01]  /*4a40*/  LDS.128 R8, [R10+0x140] ;  /* 0x000140000a087984 */ /* 0x008ee20000000c00 */
[----:B------:R-:W-:Y:S01]  /*4a50*/  UISETP.GE.AND UP0, UPT, UR42, 0x1, UPT ;  /* 0x000000012a00788c */ /* 0x000fe2000bf06270 */
[----:B------:R-:W-:Y:S01]  /*4a60*/  @!PT LDS RZ, [RZ] ;  /* 0x00000000fffff984 */ /* 0x000fe20000000800 */
[----:B------:R-:W-:Y:S01]  /*4a70*/  @!PT LDS RZ, [RZ] ;  /* 0x00000000fffff984 */ /* 0x000fe20000000800 */
[----:B------:R-:W-:Y:S01]  /*4a80*/  @!PT LDS RZ, [RZ] ;  /* 0x00000000fffff984 */ /* 0x000fe20000000800 */
[----:B------:R-:W-:Y:S01]  /*4a90*/  @!PT LDS RZ, [RZ] ;  /* 0x00000000fffff984 */ /* 0x000fe20000000800 */
[----:B------:R4:W-:Y:S06]  /*4aa0*/  MEMBAR.ALL.CTA ;  /* 0x0000000000007992 */ /* 0x0009ec0000008000 */
[----:B----4-:R-:W4:Y:S01]  /*4ab0*/  FENCE.VIEW.ASYNC.S ;  /* 0x00000000000073c6 */ /* 0x010f220000000000 */
[----:B---3--:R-:W-:Y:S11]  /*4ac0*/  LOP3.LUT P0, RZ, R10, 0x1, RZ, 0xc0, !PT ;  /* 0x000000010aff7812 */ /* 0x008ff6000780c0ff */
[----:B------:R-:W-:Y:S02]  /*4ad0*/  @!UPT UIADD3 URZ, UPT, UPT, URZ, URZ, URZ ;  /* 0x000000fffffff290 */ /* 0x000fe4000fffe0ff */
[----:B----4-:R-:W-:Y:S01]  /*4ae0*/  VOTEU.ANY UP1, P0 ;  /* 0x0000000000ff7886 */ /* 0x010fe20000020100 */
[----:B------:R-:W-:Y:S11]  /*4af0*/  PLOP3.LUT P0, PT, PT, PT, UP1, 0x80, 0x8 ;  /* 0x000000000008781c */ /* 0x000ff60003f0f018 */
[----:B------:R-:W-:Y:S02]  /*4b00*/  @!UPT UIADD3 URZ, UPT, UPT, URZ, URZ, URZ ;  /* 0x000000fffffff290 */ /* 0x000fe4000fffe0ff */
[----:B------:R-:W-:Y:S02]  /*4b10*/  @P0 SHF.R.U32.HI R0, RZ, 0x10, R9 ;  /* 0x00000010ff000819 */ /* 0x000fe40000011609 */
[----:B------:R-:W-:Y:S02]  /*4b20*/  @P0 MOV R6, R8 ;  /* 0x0000000800060202 */ /* 0x000fe40000000f00 */
[----:B------:R-:W-:Y:S01]  /*4b30*/  @P0 R2UR UR4, R0 ;  /* 0x00000000000402ca */ /* 0x000fe200000e0000 */
[----:B------:R-:W-:Y:S01]  /*4b40*/  VIADD R0, R12, 0xc0 ;  /* 0x000000c00c007836 */ /* 0x000fe20000000000 */
[----:B------:R-:W-:Y:S02]  /*4b50*/  @P0 LOP3.LUT R8, R9, 0xffff, RZ, 0xc0, !PT ;  /* 0x0000ffff09080812 */ /* 0x000fe400078ec0ff */
[----:B------:R-:W-:Y:S02]  /*4b60*/  @P0 R2UR UR6, R6 ;  /* 0x00000000060602ca */ /* 0x000fe400000e0000 */
[----:B------:R-:W-:Y:S02]  /*4b70*/  PRMT R0, RZ, 0x654, R0 ;  /* 0x00000654ff007816 */ /* 0x000fe40000000000 */
[----:B------:R-:W-:Y:S02]  /*4b80*/  @P0 R2UR UR5, R8 ;  /* 0x00000000080502ca */ /* 0x000fe400000e0000 */
[----:B------:R3:W-:Y:S03]  /*4b90*/  SYNCS.ARRIVE.TRANS64.RED.A1T0 RZ, [R0+URZ], RZ ;  /* 0x000000ff00ff79a7 */ /* 0x0007e600081004ff */
[----:B------:R-:W-:Y:S04]  /*4ba0*/  @UP1 UMOV UR26, UR4 ;  /* 0x00000004001a1c82 */ /* 0x000fe80008000000 */
[----:B------:R-:W-:Y:S04]  /*4bb0*/  @UP1 UMOV UR14, UR6 ;  /* 0x00000006000e1c82 */ /* 0x000fe80008000000 */
[----:B------:R-:W-:Y:S01]  /*4bc0*/  @UP1 UMOV UR13, UR5 ;  /* 0x00000005000d1c82 */ /* 0x000fe20008000000 */
[----:B------:R-:W-:Y:S05]  /*4bd0*/  BRA.U !UP0, `(.L_x_91) ;  /* 0x0000000108a47547 */ /* 0x000fea000b800000 */
[----:B------:R-:W-:Y:S02]  /*4be0*/  UIMAD.WIDE.U32 UR8, UR13, UR31, URZ ;  /* 0x0000001f0d0872a5 */ /* 0x000fe4000f8e00ff */
[----:B------:R-:W-:Y:S02]  /*4bf0*/  UIMAD.WIDE.U32 UR10, UR14, UR28, URZ ;  /* 0x0000001c0e0a72a5 */ /* 0x000fe4000f8e00ff */
[----:B------:R-:W-:Y:S02]  /*4c00*/  USEL UR4, UR27, UR34, !UP5 ;  /* 0x000000221b047287 */ /* 0x000fe4000e800000 */
[----:B------:R-:W-:Y:S02]  /*4c10*/  USEL UR7, UR32, UR35, !UP6 ;  /* 0x0000002320077287 */ /* 0x000fe4000f000000 */
[----:B--2---:R-:W-:Y:S02]  /*4c20*/  UIMAD.WIDE.U32 UR18, UR4, UR22, URZ ;  /* 0x00000016041272a5 */ /* 0x004fe4000f8e00ff */
[----:B------:R-:W-:Y:S01]  /*4c30*/  UIMAD.WIDE.U32 UR24, UR7, UR22, URZ ;  /* 0x00000016071872a5 */ /* 0x000fe2000f8e00ff */
[----:B------:R-:W-:Y:S02]  /*4c40*/  UMOV UR5, UR9 ;  /* 0x0000000900057c82 */ /* 0x000fe40008000000 */
[----:B------:R-:W-:Y:S03]  /*4c50*/  USHF.R.U32.HI UR6, URZ, UR38, UR5 ;  /* 0x00000026ff067299 */ /* 0x000fe60008011605 */
[----:B------:R-:W-:Y:S01]  /*4c60*/  UMOV UR5, UR11 ;  /* 0x0000000b00057c82 */ /* 0x000fe20008000000 */
[----:B------:R-:W-:Y:S02]  /*4c70*/  USEL UR6, UR13, UR6, !UP5 ;  /* 0x000000060d067287 */ /* 0x000fe4000e800000 */
[----:B------:R-:W-:Y:S02]  /*4c80*/  USHF.R.U32.HI UR8, URZ, UR29, UR5 ;  /* 0x0000001dff087299 */ /* 0x000fe40008011605 */
[----:B------:R-:W-:Y:S01]  /*4c90*/  UIMAD.WIDE.U32 UR10, UR6, UR22, URZ ;  /* 0x00000016060a72a5 */ /* 0x000fe2000f8e00ff */
[----:B------:R-:W-:Y:S02]  /*4ca0*/  UMOV UR5, UR19 ;  /* 0x0000001300057c82 */ /* 0x000fe40008000000 */
[----:B------:R-:W-:Y:S03]  /*4cb0*/  @UP4 USHF.R.U32.HI UR4, URZ, UR23, UR5 ;  /* 0x00000017ff044299 */ /* 0x000fe60008011605 */
[----:B------:R-:W-:Y:S01]  /*4cc0*/  UMOV UR5, UR25 ;  /* 0x0000001900057c82 */ /* 0x000fe20008000000 */
[----:B------:R-:W-:Y:S02]  /*4cd0*/  UIMAD UR4, UR42, UR4, URZ ;  /* 0x000000042a0472a4 */ /* 0x000fe4000f8e02ff */
[----:B------:R-:W-:Y:S02]  /*4ce0*/  @UP4 USHF.R.U32.HI UR7, URZ, UR23, UR5 ;  /* 0x00000017ff074299 */ /* 0x000fe40008011605 */
[----:B------:R-:W-:Y:S02]  /*4cf0*/  USEL UR5, UR14, UR8, !UP6 ;  /* 0x000000080e057287 */ /* 0x000fe4000f000000 */
[----:B------:R-:W-:Y:S02]  /*4d00*/  UIMAD UR8, UR42, UR7, URZ ;  /* 0x000000072a0872a4 */ /* 0x000fe4000f8e02ff */
[----:B------:R-:W-:Y:S03]  /*4d10*/  UISETP.GE.AND UP0, UPT, UR6, UR4, UPT ;  /* 0x000000040600728c */ /* 0x000fe6000bf06270 */
[----:B------:R-:W-:Y:S01]  /*4d20*/  UMOV UR4, UR11 ;  /* 0x0000000b00047c82 */ /* 0x000fe20008000000 */
[----:B------:R-:W-:Y:S02]  /*4d30*/  UISETP.GE.OR UP0, UPT, UR5, UR8, UP0 ;  /* 0x000000080500728c */ /* 0x000fe40008706670 */
[----:B------:R-:W-:Y:S02]  /*4d40*/  USHF.R.U32.HI UR4, URZ, UR23, UR4 ;  /* 0x00000017ff047299 */ /* 0x000fe40008011604 */
[----:B------:R-:W-:Y:S02]  /*4d50*/  UIMAD.WIDE.U32 UR8, UR5, UR22, URZ ;  /* 0x00000016050872a5 */ /* 0x000fe4000f8e00ff */
[----:B------:R-:W-:Y:S04]  /*4d60*/  USEL UR10, UR6, UR4, !UP4 ;  /* 0x00000004060a7287 */ /* 0x000fe8000e000000 */
[----:B------:R-:W-:Y:S01]  /*4d70*/  UIADD3 UR11, UPT, UPT, -UR10, URZ, URZ ;  /* 0x000000ff0a0b7290 */ /* 0x000fe2000fffe1ff */
[----:B------:R-:W-:Y:S02]  /*4d80*/  @!UP0 UMOV UR4, UR9 ;  /* 0x0000000900048c82 */ /* 0x000fe40008000000 */
[----:B------:R-:W-:Y:S02]  /*4d90*/  @!UP0 USHF.R.U32.HI UR4, URZ, UR23, UR4 ;  /* 0x00000017ff048299 */ /* 0x000fe40008011604 */
[----:B------:R-:W-:Y:S02]  /*4da0*/  UIMAD UR8, UR42, UR11, UR6 ;  /* 0x0000000b2a0872a4 */ /* 0x000fe4000f8e0206 */
[----:B------:R-:W-:Y:S04]  /*4db0*/  @!UP0 USEL UR4, UR5, UR4, !UP4 ;  /* 0x0000000405048287 */ /* 0x000fe8000e000000 */
[----:B------:R-:W-:Y:S02]  /*4dc0*/  @!UP0 UIMAD UR8, UR7, UR8, UR4 ;  /* 0x00000008070882a4 */ /* 0x000fe4000f8e0204 */
[----:B------:R-:W-:Y:S02]  /*4dd0*/  @!UP0 UIADD3 UR9, UPT, UPT, UR10, -UR4, URZ ;  /* 0x800000040a098290 */ /* 0x000fe4000fffe0ff */
[----:B------:R-:W-:Y:S02]  /*4de0*/  UIADD3 UR4, UPT, UPT, -UR5, URZ, URZ ;  /* 0x000000ff05047290 */ /* 0x000fe4000fffe1ff */
[----:B------:R-:W-:Y:S02]  /*4df0*/  UIADD3 UR7, UPT, UPT, -UR6, URZ, URZ ;  /* 0x000000ff06077290 */ /* 0x000fe4000fffe1ff */
[----:B------:R-:W-:Y:S02]  /*4e00*/  @!UP0 UIMAD UR6, UR9, UR42, UR5 ;  /* 0x0000002a090682a4 */ /* 0x000fe4000f8e0205 */
[----:B------:R-:W-:Y:S02]  /*4e10*/  UIMAD UR14, UR15, UR4, UR14 ;  /* 0x000000040f0e72a4 */ /* 0x000fe4000f8e020e */
[----:B------:R-:W-:Y:S01]  /*4e20*/  UIMAD UR13, UR30, UR7, UR13 ;  /* 0x000000071e0d72a4 */ /* 0x000fe2000f8e020d */
[----:B------:R-:W-:Y:S02]  /*4e30*/  @!UP0 UMOV UR5, UR8 ;  /* 0x0000000800058c82 */ /* 0x000fe40008000000 */
[----:B------:R-:W-:Y:S02]  /*4e40*/  UIMAD UR14, UR5, UR15, UR14 ;  /* 0x0000000f050e72a4 */ /* 0x000fe4000f8e020e */
[----:B------:R-:W-:Y:S11]  /*4e50*/  UIMAD UR13, UR6, UR30, UR13 ;  /* 0x0000001e060d72a4 */ /* 0x000ff6000f8e020d */
[----:B------:R-:W-:Y:S01]  /*4e60*/  @!UPT UIADD3 URZ, UPT, UPT, URZ, URZ, URZ ;  /* 0x000000fffffff290 */ /* 0x000fe2000fffe0ff */
.L_x_91:
[----:B------:R-:W4:Y:S01]  /*4e70*/  @!UP2 LDCU.128 UR8, c[0x0][0xb10] ;  /* 0x00016200ff08a7ac */ /* 0x000f220008000c00 */
[C---:B-1----:R-:W-:Y:S02]  /*4e80*/  ISETP.NE.U32.AND P1, PT, R4.reuse, RZ, PT ;  /* 0x000000ff0400720c */ /* 0x042fe40003f25070 */
[----:B------:R-:W-:Y:S02]  /*4e90*/  ISETP.NE.U32.AND P0, PT, R4, RZ, PT ;  /* 0x000000ff0400720c */ /* 0x000fe40003f05070 */
[C---:B------:R-:W-:Y:S02]  /*4ea0*/  ISETP.NE.AND.EX P1, PT, R5.reuse, RZ, PT, P1 ;  /* 0x000000ff0500720c */ /* 0x040fe40003f25310 */
[----:B------:R-:W-:Y:S01]  /*4eb0*/  ISETP.NE.AND.EX P0, PT, R5, RZ, PT, P0 ;  /* 0x000000ff0500720c */ /* 0x000fe20003f05300 */
[----:B------:R-:W1:Y:S01]  /*4ec0*/  @!UP2 LDCU UR5, c[0x0][0xb0c] ;  /* 0x00016180ff05a7ac */ /* 0x000e620008000800 */
[----:B------:R-:W-:Y:S01]  /*4ed0*/  SHF.L.U32 R9, R15, 0x1f, RZ ;  /* 0x0000001f0f097819 */ /* 0x000fe200000006ff */
[----:B------:R-:W-:Y:S02]  /*4ee0*/  USHF.L.U32 UR19, UR16, 0x7, URZ ;  /* 0x0000000710137899 */ /* 0x000fe400080006ff */
[----:B------:R-:W-:Y:S02]  /*4ef0*/  USHF.L.U32 UR18, UR20, 0x7, URZ ;  /* 0x0000000714127899 */ /* 0x000fe400080006ff */
[----:B----4-:R-:W-:Y:S07]  /*4f00*/  UIMAD.WIDE.U32 UR6, UR14, UR8, URZ ;  /* 0x000000080e0672a5 */ /* 0x010fee000f8e00ff */
[----:B------:R-:W-:Y:S01]  /*4f10*/  @!UP2 UMOV UR4, UR7 ;  /* 0x000000070004ac82 */ /* 0x000fe20008000000 */
[----:B-1----:R-:W-:Y:S02]  /*4f20*/  @!UP2 UISETP.NE.AND UP0, UPT, UR5, 0x1, UPT ;  /* 0x000000010500a88c */ /* 0x002fe4000bf05270 */
[----:B------:R-:W-:Y:S02]  /*4f30*/  @!UP2 USHF.R.U32.HI UR4, URZ, UR9, UR4 ;  /* 0x00000009ff04a299 */ /* 0x000fe40008011604 */
[----:B------:R-:W-:Y:S02]  /*4f40*/  UIMAD.WIDE.U32 UR6, UR13, UR11, URZ ;  /* 0x0000000b0d0672a5 */ /* 0x000fe4000f8e00ff */
[----:B------:R-:W-:Y:S02]  /*4f50*/  @!UP2 USEL UR8, UR14, UR4, !UP0 ;  /* 0x000000040e08a287 */ /* 0x000fe4000c000000 */
[----:B------:R-:W-:Y:S03]  /*4f60*/  @!UP2 UISETP.NE.AND UP0, UPT, UR10, 0x1, UPT ;  /* 0x000000010a00a88c */ /* 0x000fe6000bf05270 */
[----:B------:R-:W-:Y:S02]  /*4f70*/  @!UP2 UMOV UR6, UR7 ;  /* 0x000000070006ac82 */ /* 0x000fe40008000000 */
[----:B------:R-:W1:Y:S02]  /*4f80*/  @!UP2 LDCU UR4, c[0x0][0xb20] ;  /* 0x00016400ff04a7ac */ /* 0x000e640008000800 */
[----:B-1----:R-:W-:Y:S04]  /*4f90*/  @!UP2 USHF.R.U32.HI UR6, URZ, UR4, UR6 ;  /* 0x00000004ff06a299 */ /* 0x002fe80008011606 */
[----:B------:R-:W-:Y:S04]  /*4fa0*/  @!UP2 USEL UR6, UR13, UR6, !UP0 ;  /* 0x000000060d06a287 */ /* 0x000fe8000c000000 */
[----:B------:R-:W-:Y:S02]  /*4fb0*/  @!UP2 UIADD3 UR4, UPT, UPT, -UR8, UR6, URZ ;  /* 0x000000060804a290 */ /* 0x000fe4000fffe1ff */
[----:B------:R-:W-:Y:S02]  /*4fc0*/  @!UP2 UIADD3 UR6, UPT, UPT, UR8, -UR6, URZ ;  /* 0x800000060806a290 */ /* 0x000fe4000fffe0ff */
[----:B------:R-:W-:Y:S02]  /*4fd0*/  @!UP2 UIMAD UR14, UR4, UR5, UR14 ;  /* 0x00000005040ea2a4 */ /* 0x000fe4000f8e020e */
[----:B------:R-:W-:Y:S01]  /*4fe0*/  @!UP2 UIMAD UR13, UR6, UR10, UR13 ;  /* 0x0000000a060da2a4 */ /* 0x000fe2000f8e020d */
[----:B------:R-:W-:Y:S11]  /*4ff0*/  BRA.U UP3, `(.L_x_92) ;  /* 0x0000000103107547 */ /* 0x000ff6000b800000 */
[----:B---3--:R-:W-:Y:S04]  /*5000*/  MOV R0, UR37 ;  /* 0x0000002500007c02 */ /* 0x008fe80008000f00 */
[----:B------:R-:W-:Y:S04]  /*5010*/  SHF.L.U32 R11, R0, 0x1f, RZ ;  /* 0x0000001f000b7819 */ /* 0x000fe800000006ff */
[----:B------:R-:W1:Y:S02]  /*5020*/  SYNCS.PHASECHK.TRANS64.TRYWAIT P2, [UR21+0xa8], R11 ;  /* 0x0000a80bff0075a7 */ /* 0x000e640008041115 */
[----:B-1----:R-:W-:Y:S05]  /*5030*/  @!P2 BRA `(.L_x_93) ;  /* 0x0000004c003ca947 */ /* 0x002fea0003800000 */
.L_x_92:
[----:B------:R-:W-:Y:S05]  /*5040*/  @!P1 BRA `(.L_x_94) ;  /* 0x0000000000309947 */ /* 0x000fea0003800000 */
[----:B------:R-:W-:Y:S01]  /*5050*/  ISETP.NE.U32.AND P1, PT, R2, RZ, PT ;  /* 0x000000ff0200720c */ /* 0x000fe20003f25070 */
[----:B------:R-:W4:Y:S01]  /*5060*/  LDCU.64 UR4, c[0x0][0x358] ;  /* 0x00006b00ff0477ac */ /* 0x000f220008000a00 */
[----:B------:R-:W-:Y:S02]  /*5070*/  IMAD.MOV.U32 R144, RZ, RZ, 0x1 ;  /* 0x00000001ff907424 */ /* 0x000fe400078e00ff */
[----:B------:R-:W-:Y:S11]  /*5080*/  ISETP.NE.AND.EX P1, PT, R3, RZ, PT, P1 ;  /* 0x000000ff0300720c */ /* 0x000ff60003f25310 */
[----:B------:R-:W-:Y:S02]  /*5090*/  @!UPT UIADD3 URZ, UPT, UPT, URZ, URZ, URZ ;  /* 0x000000fffffff290 */ /* 0x000fe4000fffe0ff */
[----:B-1----:R-:W1:Y:S01]  /*50a0*/  @P1 LDC.64 R10, c[0x0][0x888] ;  /* 0x00022200ff0a1b82 */ /* 0x002e620000000a00 */
[----:B---3--:R-:W-:Y:S04]  /*50b0*/  @P1 IMAD R0, R4, UR36, RZ ;  /* 0x0000002404001c24 */ /* 0x008fe8000f8e02ff */
[----:B-1----:R-:W-:Y:S04]  /*50c0*/  @P1 IMAD.WIDE R10, R0, 0x4, R10 ;  /* 0x00000004000a1825 */ /* 0x002fe800078e020a */
[----:B------:R-:W-:Y:S01]  /*50d0*/  HFMA2 R0, -RZ, RZ, 0, 5.9604644775390625e-08 ;  /* 0x00000001ff007431 */ /* 0x000fe200000001ff */
[----:B----45:R4:W5:Y:S04]  /*50e0*/  @P1 LDG.E R72, desc[UR4][R10.64] ;  /* 0x000000040a481981 */ /* 0x030968000c1e1900 */
[----:B------:R-:W-:Y:S01]  /*50f0*/  @!P1 PRMT R144, R0, 0x7610, R144 ;  /* 0x0000761000909816 */ /* 0x000fe20000000090 */
[----:B----4-:R-:W1:Y:S06]  /*5100*/  @!P1 LDC R72, c[0x0][0x880] ;  /* 0x00022000ff489b82 */ /* 0x010e6c0000000800 */
.L_x_94:
[----:B-1---5:R-:W-:Y:S01]  /*5110*/  @!P0 ISETP.EQ.AND P1, PT, R72, RZ, PT ;  /* 0x000000ff4800820c */ /* 0x022fe20003f22270 */
[----:B------:R-:W-:Y:S01]  /*5120*/  @!UPT UIADD3 URZ, UPT, UPT, URZ, URZ, URZ ;  /* 0x000000fffffff290 */ /* 0x000fe2000fffe0ff */
[----:B------:R-:W-:Y:S11]  /*5130*/  @!P0 BRA `(.L_x_95) ;  /* 0x0000000000188947 */ /* 0x000ff60003800000 */
[----:B------:R-:W-:Y:S02]  /*5140*/  LOP3.LUT P0, RZ, R144, 0xff, RZ, 0xc0, !PT ;  /* 0x000000ff90ff7812 */ /* 0x000fe4000780c0ff */
[----:B------:R-:W-:Y:S04]  /*5150*/  ISETP.NE.U32.AND P1, PT, R2, RZ, PT ;  /* 0x000000ff0200720c */ /* 0x000fe80003f25070 */
[----:B------:R-:W-:Y:S04]  /*5160*/  ISETP.NE.AND.EX P1, PT, R3, RZ, PT, P1 ;  /* 0x000000ff0300720c */ /* 0x000fe80003f25310 */
[----:B------:R-:W-:Y:S03]  /*5170*/  PLOP3.LUT P1, PT, P1, PT, PT, 0x8, 0x80 ;  /* 0x000000000080781c */ /* 0x000fe60000f2e170 */
[----:B------:R-:W-:Y:S11]  /*5180*/  @P0 ISETP.EQ.AND P1, PT, R72, RZ, PT ;  /* 0x000000ff4800020c */ /* 0x000ff60003f22270 */
[----:B------:R-:W-:Y:S02]  /*5190*/  @!UPT UIADD3 URZ, UPT, UPT, URZ, URZ, URZ ;  /* 0x000000fffffff290 */ /* 0x000fe4000fffe0ff */
.L_x_95:
[----:B------:R-:W1:Y:S01]  /*51a0*/  SYNCS.PHASECHK.TRANS64.TRYWAIT P2, [UR21+0x90], R9 ;  /* 0x00009009ff0075a7 */ /* 0x000e620008041115 */
[----:B------:R-:W-:Y:S04]  /*51b0*/  ELECT P0, URZ, PT ;  /* 0x0000000000ff782f */ /* 0x000fe80003800000 */
[----:B------:R-:W-:Y:S11]  /*51c0*/  PLOP3.LUT P1, PT, P1, P0, PT, 0xf2, 0x2f ;  /* 0x00000000002f781c */ /* 0x000ff60000f21e72 */
[----:B------:R-:W-:Y:S02]  /*51d0*/  @!UPT UIADD3 URZ, UPT, UPT, URZ, URZ, URZ ;  /* 0x000000fffffff290 */ /* 0x000fe4000fffe0ff */
[----:B------:R-:W-:Y:S05]  /*51e0*/  @!P1 IADD3 R8, P0, PT, R16, 0x580, RZ ;  /* 0x0000058010089810 */ /* 0x000fea0007f1e0ff */
[----:B------:R-:W-:Y:S01]  /*51f0*/  @!P1 IMAD.X R6, RZ, RZ, R17, P0 ;  /* 0x000000ffff069224 */ /* 0x000fe200000e0611 */
[----:B-1----:R-:W-:Y:S07]  /*5200*/  @!P2 BRA `(.L_x_96) ;  /* 0x0000004800e0a947 */ /* 0x002fee0003800000 */
.L_x_168:
[----:B------:R-:W-:Y:S01]  /*5210*/  @!P1 R2UR UR5, R8 ;  /* 0x00000000080592ca */ /* 0x000fe200000e0000 */
[----:B------:R-:W-:Y:S01]  /*5220*/  VOTEU.ALL UP0, P1 ;  /* 0x0000000000ff7886 */ /* 0x000fe20000800000 */
[----:B------:R-:W-:Y:S01]  /*5230*/  @!P1 R2UR UR4, R6 ;  /* 0x00000000060492ca */ /* 0x000fe200000e0000 */
[----:B-1-3--:R-:W-:Y:S01]  /*5240*/  @!P1 IMAD.MOV.U32 R0, RZ, RZ, 0x2000 ;  /* 0x00002000ff009424 */ /* 0x00afe200078e00ff */
[----:B------:R-:W-:Y:S01]  /*5250*/  UMOV UR8, 0x0 ;  /* 0x0000000000087882 */ /* 0x000fe20000000000 */
[----:B------:R-:W-:Y:S01]  /*5260*/  UMOV UR9, 0x10000000 ;  /* 0x1000000000097882 */ /* 0x000fe20000000000 */
[----:B------:R-:W-:Y:S01]  /*5270*/  @!UP0 UIADD3 UR16, UPT, UPT, UR21, 0x200, URZ ;  /* 0x0000020015108890 */ /* 0x000fe2000fffe0ff */
[----:B------:R-:W-:Y:S01]  /*5280*/  VIADD R14, R14, 0x1 ;  /* 0x000000010e0e7836 */ /* 0x000fe20000000000 */
[----:B------:R-:W-:Y:S01]  /*5290*/  VOTEU.ALL UP0, P1 ;  /* 0x0000000000ff7886 */ /* 0x000fe20000800000 */
[----:B------:R-:W-:Y:S01]  /*52a0*/  UMOV UR20, UR36 ;  /* 0x0000002400147c82 */ /* 0x000fe20008000000 */
[----:B------:R-:W-:Y:S03]  /*52b0*/  UPRMT UR6, UR46, 0x654, UR17 ;  /* 0x000006542e067896 */ /* 0x000fe60008000011 */
[----:B------:R-:W-:Y:S02]  /*52c0*/  IMAD.U32 R10, RZ, RZ, UR5 ;  /* 0x00000005ff0a7e24 */ /* 0x000fe4000f8e00ff */
[----:B------:R-:W-:Y:S03]  /*52d0*/  IMAD.U32 R11, RZ, RZ, UR4 ;  /* 0x00000004ff0b7e24 */ /* 0x000fe6000f8e00ff */
[----:B------:R-:W-:Y:S02]  /*52e0*/  @!P1 R2UR UR4, R10 ;  /* 0x000000000a0492ca */ /* 0x000fe400000e0000 */
[----:B------:R-:W-:Y:S11]  /*52f0*/  @!P1 R2UR UR5, R11 ;  /* 0x000000000b0592ca */ /* 0x000ff600000e0000 */
[----:B------:R-:W-:Y:S02]  /*5300*/  @!UPT UIADD3 URZ, UPT, UPT, URZ, URZ, URZ ;  /* 0x000000fffffff290 */ /* 0x000fe4000fffe0ff */
[----:B------:R1:W-:Y:S01]  /*5310*/  @!UP0 UTMALDG.3D [UR16], [UR4], desc[UR8] ;  /* 0x00000810040085b4 */ /* 0x0003e20008011000 */
[----:B------:R1:W-:Y:S01]  /*5320*/  @!P1 SYNCS.ARRIVE.TRANS64.RED.A0TR RZ, [UR21+0x80], R0 ;  /* 0x00008000ffff99a7 */ /* 0x0003e20008300415 */
[----:B------:R-:W-:Y:S01]  /*5330*/  SYNCS.ARRIVE.TRANS64.RED.A1T0 RZ, [UR6], RZ ;  /* 0x000000ffffff79a7 */ /* 0x000fe20008100406 */
[----:B------:R-:W3:Y:S02]  /*5340*/  SYNCS.PHASECHK.TRANS64.TRYWAIT P0, [UR21+0x98], R9 ;  /* 0x00009809ff0075a7 */ /* 0x000ee40008001115 */
[----:B-1-3--:R-:W-:Y:S05]  /*5350*/  @!P0 BRA `(.L_x_97) ;  /* 0x0000004800a48947 */ /* 0x00afea0003800000 */
.L_x_170:
[----:B------:R-:W-:Y:S01]  /*5360*/  @!P1 IADD3 R6, P0, PT, R16, 0x580, RZ ;  /* 0x0000058010069810 */ /* 0x000fe20007f1e0ff */
[----:B------:R-:W-:Y:S01]  /*5370*/  VOTEU.ALL UP0, P1 ;  /* 0x0000000000ff7886 */ /* 0x000fe20000800000 */
[----:B------:R-:W-:Y:S01]  /*5380*/  UMOV UR6, 0x0 ;  /* 0x0000000000067882 */ /* 0x000fe20000000000 */
[----:B------:R-:W-:Y:S01]  /*5390*/  UMOV UR7, 0x10000000 ;  /* 0x1000000000077882 */ /* 0x000fe20000000000 */
[----:B------:R-:W-:Y:S01]  /*53a0*/  @!P1 R2UR UR5, R6 ;  /* 0x00000000060592ca */ /* 0x000fe200000e0000 */
[----:B-1----:R-:W-:Y:S01]  /*53b0*/  @!P1 IMAD.X R0, RZ, RZ, R17, P0 ;  /* 0x000000ffff009224 */ /* 0x002fe200000e0611 */
[----:B------:R-:W-:Y:S01]  /*53c0*/  @!UP0 UIADD3 UR10, UPT, UPT, UR18, 0x40, URZ ;  /* 0x00000040120a8890 */ /* 0x000fe2000fffe0ff */
[----:B------:R-:W-:Y:S01]  /*53d0*/  ISETP.NE.AND P0, PT, R14, 0x2, PT ;  /* 0x000000020e00780c */ /* 0x000fe20003f05270 */
[----:B------:R-:W-:Y:S01]  /*53e0*/  @!UP0 UIADD3 UR8, UPT, UPT, UR21, 0x2200, URZ ;  /* 0x0000220015088890 */ /* 0x000fe2000fffe0ff */
[----:B------:R-:W-:Y:S01]  /*53f0*/  LOP3.LUT R15, R15, 0x1, RZ, 0x3c, !PT ;  /* 0x000000010f0f7812 */ /* 0x000fe200078e3cff */
[----:B------:R-:W-:Y:S01]  /*5400*/  @!UP0 UIADD3 UR9, UPT, UPT, UR21, 0x88, URZ ;  /* 0x0000008815098890 */ /* 0x000fe2000fffe0ff */
[----:B------:R-:W-:Y:S01]  /*5410*/  @!P1 R2UR UR4, R0 ;  /* 0x00000000000492ca */ /* 0x000fe200000e0000 */
[----:B------:R-:W-:Y:S01]  /*5420*/  VOTEU.ALL UP0, P1 ;  /* 0x0000000000ff7886 */ /* 0x000fe20000800000 */
[----:B------:R-:W-:Y:S01]  /*5430*/  UMOV UR11, UR19 ;  /* 0x00000013000b7c82 */ /* 0x000fe20008000000 */
[----:B------:R-:W-:Y:S01]  /*5440*/  UMOV UR12, UR36 ;  /* 0x00000024000c7c82 */ /* 0x000fe20008000000 */
[----:B------:R-:W-:Y:S01]  /*5450*/  SEL R0, RZ, 0x1, P0 ;  /* 0x00000001ff007807 */ /* 0x000fe20000000000 */
[----:B------:R-:W-:Y:S01]  /*5460*/  UIADD3 UR20, UPT, UPT, UR13, UR62, URZ ;  /* 0x0000003e0d147290 */ /* 0x000fe2000fffe0ff */
[----:B------:R-:W-:Y:S01]  /*5470*/  IMAD.U32 R8, RZ, RZ, UR5 ;  /* 0x00000005ff087e24 */ /* 0x000fe2000f8e00ff */
[----:B------:R-:W-:Y:S01]  /*5480*/  SEL R14, R14, RZ, P0 ;  /* 0x000000ff0e0e7207 */ /* 0x000fe20000000000 */
[----:B------:R-:W-:Y:S01]  /*5490*/  UIADD3 UR16, UPT, UPT, UR14, UR61, URZ ;  /* 0x0000003d0e107290 */ /* 0x000fe2000fffe0ff */
[----:B------:R-:W-:Y:S01]  /*54a0*/  LOP3.LUT R13, R13, R0, RZ, 0x3c, !PT ;  /* 0x000000000d0d7212 */ /* 0x000fe200078e3cff */
[----:B------:R-:W-:Y:S01]  /*54b0*/  UPLOP3.LUT UP3, UPT, UPT, UPT, UPT, 0x80, 0x8 ;  /* 0x000000000008789c */ /* 0x000fe20003f6f070 */
[----:B------:R-:W-:Y:S02]  /*54c0*/  UMOV UR36, UR26 ;  /* 0x0000001a00247c82 */ /* 0x000fe40008000000 */
[----:B------:R-:W-:Y:S01]  /*54d0*/  IMAD.U32 R9, RZ, RZ, UR4 ;  /* 0x00000004ff097e24 */ /* 0x000fe2000f8e00ff */
[----:B------:R-:W-:Y:S04]  /*54e0*/  @!P1 R2UR UR4, R8 ;  /* 0x00000000080492ca */ /* 0x000fe800000e0000 */
[----:B------:R-:W-:Y:S11]  /*54f0*/  @!P1 R2UR UR5, R9 ;  /* 0x00000000090592ca */ /* 0x000ff600000e0000 */
[----:B------:R-:W-:Y:S02]  /*5500*/  @!UPT UIADD3 URZ, UPT, UPT, URZ, URZ, URZ ;  /* 0x000000fffffff290 */ /* 0x000fe4000fffe0ff */
[----:B------:R3:W-:Y:S01]  /*5510*/  @!UP0 UTMALDG.3D [UR8], [UR4], desc[UR6] ;  /* 0x00000608040085b4 */ /* 0x0007e20008011000 */
[----:B------:R3:W-:Y:S01]  /*5520*/  @!P1 SYNCS.ARRIVE.TRANS64.RED.A0TR RZ, [UR21+0x88], R7 ;  /* 0x00008807ffff99a7 */ /* 0x0007e20008300415 */
[----:B------:R-:W-:Y:S01]  /*5530*/  SYNCS.ARRIVE.TRANS64.RED.A1T0 RZ, [UR33], RZ ;  /* 0x000000ffffff79a7 */ /* 0x000fe20008100421 */
[----:B------:R-:W-:Y:S05]  /*5540*/  BRA.U UP1, `(.L_x_98) ;  /* 0xfffffff501287547 */ /* 0x000fea000b83ffff */
[----:B------:R-:W-:-:S04]  /*5550*/  SHF.L.U32 R3, R15, 0x1f, RZ ;  /* 0x0000001f0f037819 */ /* 0x000fc800000006ff */
[----:B------:R-:W1:Y:S02]  /*5560*/  SYNCS.PHASECHK.TRANS64.TRYWAIT P0, [UR21+0x90], R3 ;  /* 0x00009003ff0075a7 */ /* 0x000e640008001115 */
[----:B-1----:R-:W-:Y:S05]  /*5570*/  @!P0 BRA `(.L_x_99) ;  /* 0x0000004800348947 */ /* 0x002fea0003800000 */
.L_x_172:
[----:B-1----:R-:W-:-:S07]  /*5580*/  MOV R0, UR21 ;  /* 0x0000001500007c02 */ /* 0x002fce0008000f00 */
.L_x_100:
[----:B-1----:R-:W-:-:S04]  /*5590*/  SHF.L.U32 R3, R15, 0x1f, RZ ;  /* 0x0000001f0f037819 */ /* 0x002fc800000006ff */
[----:B------:R1:W4:Y:S03]  /*55a0*/  SYNCS.PHASECHK.TRANS64.TRYWAIT P0, [R0+URZ+0x98], R3 ;  /* 0x00009803000075a7 */ /* 0x00032600080011ff */
[----:B----4-:R-:W-:Y:S05]  /*55b0*/  @!P0 NANOSLEEP.SYNCS 0x989680 ;  /* 0x009896800000895d */ /* 0x010fea0003900000 */
[----:B------:R-:W4:Y:S02]  /*55c0*/  @!P0 SYNCS.PHASECHK.TRANS64 P0, [R0+URZ+0x98], R3 ;  /* 0x00009803000085a7 */ /* 0x000f2400080010ff */
[----:B--234-:R-:W-:Y:S05]  /*55d0*/  @P0 EXIT ;  /* 0x000000000000094d */ /* 0x01cfea0003800000 */
[----:B------:R-:W-:Y:S05]  /*55e0*/  BRA `(.L_x_100) ;  /* 0xfffffffc00e87947 */ /* 0x000fea000383ffff */
.L_x_89:
[----:B------:R-:W-:-:S06]  /*55f0*/  UISETP.GE.AND UP0, UPT, UR25, 0x4, UPT ;  /* 0x000000041900788c */ /* 0x000fcc000bf06270 */
[----:B------:R-:W-:-:S13]  /*5600*/  PLOP3.LUT P0, PT, PT, PT, UP0, 0x80, 0x8 ;  /* 0x000000000008781c */ /* 0x000fda0003f0f008 */
[----:B-1----:R-:W-:Y:S05]  /*5610*/  @!P0 EXIT ;  /* 0x000000000000894d */ /* 0x002fea0003800000 */
[----:B------:R-:W-:Y:S01]  /*5620*/  BAR.SYNC.DEFER_BLOCKING 0x6, 0xa0 ;  /* 0x0182800000007b1d */ /* 0x000fe20000010000 */
[C---:B------:R-:W-:Y:S01]  /*5630*/  IMAD.SHL.U32 R2, R156.reuse, 0x40, RZ ;  /* 0x000000409c027824 */ /* 0x040fe200078e00ff */
[C---:B------:R-:W-:Y:S01]  /*5640*/  R2P PR, R156.reuse, 0x6 ;  /* 0x000000069c007804 */ /* 0x040fe20000000000 */
[----:B------:R-:W-:Y:S01]  /*5650*/  IMAD.MOV.U32 R153, RZ, RZ, 0x20 ;  /* 0x00000020ff997424 */ /* 0x000fe200078e00ff */
[----:B------:R-:W-:Y:S01]  /*5660*/  CS2R R150, SRZ ;  /* 0x0000000000967805 */ /* 0x000fe2000001ff00 */
[C---:B------:R-:W-:Y:S01]  /*5670*/  IMAD.U32 R69, R156.reuse, 0x10000, RZ ;  /* 0x000100009c457824 */ /* 0x040fe200078e00ff */
[----:B------:R-:W-:Y:S02]  /*5680*/  UMOV UR44, 0x400 ;  /* 0x00000400002c7882 */ /* 0x000fe40000000000 */
[----:B------:R-:W1:Y:S01]  /*5690*/  LDC.64 R140, c[0x0][0x888] ;  /* 0x00022200ff8c7b82 */ /* 0x000e620000000a00 */
[----:B------:R-:W-:Y:S01]  /*56a0*/  ULEA UR44, UR46, UR44, 0x18 ;  /* 0x0000002c2e2c7291 */ /* 0x000fe2000f8ec0ff */
[----:B------:R-:W-:Y:S01]  /*56b0*/  IMAD.SHL.U32 R135, R156, 0x8, RZ ;  /* 0x000000089c877824 */ /* 0x000fe200078e00ff */
[----:B------:R-:W-:Y:S01]  /*56c0*/  LOP3.LUT R6, R2, 0x180, RZ, 0xc0, !PT ;  /* 0x0000018002067812 */ /* 0x000fe200078ec0ff */
[----:B------:R-:W-:Y:S01]  /*56d0*/  IMAD.MOV.U32 R154, RZ, RZ, 0x10 ;  /* 0x00000010ff9a7424 */ /* 0x000fe200078e00ff */
[----:B------:R-:W-:Y:S01]  /*56e0*/  SEL R153, R153, 0xffffffe0, !P2 ;  /* 0xffffffe099997807 */ /* 0x000fe20005000000 */
[----:B------:R-:W-:Y:S01]  /*56f0*/  UIADD3 UR4, UPT, UPT, UR44, 0x4200, URZ ;  /* 0x000042002c047890 */ /* 0x000fe2000fffe0ff */
[----:B------:R-:W-:Y:S01]  /*5700*/  LOP3.LUT R69, R69, 0x600000, RZ, 0xc0, !PT ;  /* 0x0060000045457812 */ /* 0x000fe200078ec0ff */
[----:B------:R-:W2:Y:S01]  /*5710*/  LDC.64 R142, c[0x0][0x890] ;  /* 0x00022400ff8e7b82 */ /* 0x000ea20000000a00 */
[----:B------:R-:W-:Y:S01]  /*5720*/  LOP3.LUT R135, R6, 0x30, R135, 0xf8, !PT ;  /* 0x0000003006877812 */ /* 0x000fe200078ef887 */
[----:B------:R-:W-:Y:S01]  /*5730*/  IMAD.MOV.U32 R68, RZ, RZ, RZ ;  /* 0x000000ffff447224 */ /* 0x000fe200078e00ff */
[----:B------:R-:W-:Y:S01]  /*5740*/  SEL R154, R154, 0xfffffff0, !P1 ;  /* 0xfffffff09a9a7807 */ /* 0x000fe20004800000 */
[----:B------:R-:W-:Y:S01]  /*5750*/  IMAD.MOV.U32 R147, RZ, RZ, RZ ;  /* 0x000000ffff937224 */ /* 0x000fe200078e00ff */
[----:B------:R-:W-:-:S02]  /*5760*/  SHF.R.S32.HI R3, RZ, 0x4, R153 ;  /* 0x00000004ff037819 */ /* 0x000fc40000011499 */
[----:B------:R-:W-:Y:S02]  /*5770*/  CS2R R148, SRZ ;  /* 0x0000000000947805 */ /* 0x000fe4000001ff00 */
[----:B------:R-:W-:Y:S01]  /*5780*/  LOP3.LUT R135, R135, 0x1e40, R2, 0xf8, !PT ;  /* 0x00001e4087877812 */ /* 0x000fe200078ef802 */
[----:B------:R-:W3:Y:S01]  /*5790*/  LDC.64 R138, c[0x0][0x8b0] ;  /* 0x00022c00ff8a7b82 */ /* 0x000ee20000000a00 */
[----:B------:R-:W4:Y:S01]  /*57a0*/  LDS R0, [UR44+0x160] ;  /* 0x0001602cff007984 */ /* 0x000f220008000800 */
[----:B------:R-:W-:Y:S01]  /*57b0*/  LOP3.LUT R156, R156, 0x60, RZ, 0xc0, !PT ;  /* 0x000000609c9c7812 */ /* 0x000fe200078ec0ff */
[----:B------:R-:W-:Y:S01]  /*57c0*/  IMAD.U32 R155, RZ, RZ, UR4 ;  /* 0x00000004ff9b7e24 */ /* 0x000fe2000f8e00ff */
[----:B------:R-:W-:Y:S01]  /*57d0*/  LEA.HI.SX32 R152, R154, R3, 0x1c ;  /* 0x000000039a987211 */ /* 0x000fe200078fe2ff */
[----:B------:R-:W1:Y:S03]  /*57e0*/  LDCU UR58, c[0x0][0x370] ;  /* 0x00006e00ff3a77ac */ /* 0x000e660008000800 */
[----:B------:R-:W1:Y:S01]  /*57f0*/  LDC.64 R136, c[0x0][0x8a8] ;  /* 0x00022a00ff887b82 */ /* 0x000e620000000a00 */
[----:B------:R-:W1:Y:S01]  /*5800*/  LDCU UR43, c[0x0][0xb0c] ;  /* 0x00016180ff2b77ac */ /* 0x000e620008000800 */
[----:B------:R-:W1:Y:S01]  /*5810*/  LDCU UR63, c[0x0][0xb20] ;  /* 0x00016400ff3f77ac */ /* 0x000e620008000800 */
[----:B------:R-:W1:Y:S01]  /*5820*/  LDCU UR39, c[0x0][0xb30] ;  /* 0x00016600ff2777ac */ /* 0x000e620008000800 */
[----:B------:R-:W1:Y:S01]  /*5830*/  LDCU.64 UR56, c[0x0][0x888] ;  /* 0x00011100ff3877ac */ /* 0x000e620008000a00 */
[----:B------:R-:W1:Y:S01]  /*5840*/  LDCU.64 UR40, c[0x0][0xb28] ;  /* 0x00016500ff2877ac */ /* 0x000e620008000a00 */
[----:B------:R-:W1:Y:S01]  /*5850*/  LDCU.128 UR52, c[0x0][0xb10] ;  /* 0x00016200ff3477ac */ /* 0x000e620008000c00 */
[----:B------:R-:W1:Y:S01]  /*5860*/  LDCU UR47, c[0x0][0x374] ;  /* 0x00006e80ff2f77ac */ /* 0x000e620008000800 */
[----:B------:R-:W-:Y:S01]  /*5870*/  UIADD3 UR60, UPT, UPT, UR44, 0x200, URZ ;  /* 0x000002002c3c7890 */ /* 0x000fe2000fffe0ff */
[----:B--2-4-:R-:W-:-:S11]  /*5880*/  IMAD.IADD R69, R0, 0x1, R69 ;  /* 0x0000000100457824 */ /* 0x014fd600078e0245 */
.L_x_126:
[----:B------:R-:W-:Y:S02]  /*5890*/  LEA R3, R147, UR44, 0x3 ;  /* 0x0000002c93037c11 */ /* 0x000fe4000f8e18ff */
[----:B------:R-:W-:Y:S02]  /*58a0*/  SHF.L.U32 R0, R149, 0x1f, RZ ;  /* 0x0000001f95007819 */ /* 0x000fe400000006ff */
[----:B------:R-:W-:Y:S02]  /*58b0*/  LEA R5, R147, UR44, 0x4 ;  /* 0x0000002c93057c11 */ /* 0x000fe4000f8e20ff */
[----:B------:R-:W2:Y:S02]  /*58c0*/  SYNCS.PHASECHK.TRANS64.TRYWAIT P0, [R3+URZ+0xb0], R0 ;  /* 0x0000b000030075a7 */ /* 0x000ea400080011ff */
[----:B-12---:R-:W-:Y:S05]  /*58d0*/  @!P0 BRA `(.L_x_101) ;  /* 0x0000004400748947 */ /* 0x006fea0003800000 */
.L_x_173:
[----:B------:R-:W4:Y:S01]  /*58e0*/  LDS.128 R4, [R5+0x140] ;  /* 0x0001400005047984 */ /* 0x000f220000000c00 */
[----:B------:R-:W-:Y:S01]  /*58f0*/  UISETP.GE.AND UP0, UPT, UR42, 0x1, UPT ;  /* 0x000000012a00788c */ /* 0x000fe2000bf06270 */
[----:B------:R-:W-:Y:S01]  /*5900*/  @!PT LDS RZ, [RZ] ;  /* 0x00000000fffff984 */ /* 0x000fe20000000800 */
[----:B------:R-:W-:Y:S01]  /*5910*/  @!PT LDS RZ, [RZ] ;  /* 0x00000000fffff984 */ /* 0x000fe20000000800 */
[----:B------:R-:W-:Y:S01]  /*5920*/  @!PT LDS RZ, [RZ] ;  /* 0x00000000fffff984 */ /* 0x000fe20000000800 */
[----:B------:R-:W-:Y:S01]  /*5930*/  @!PT LDS RZ, [RZ] ;  /* 0x00000000fffff984 */ /* 0x000fe20000000800 */
[----:B------:R1:W-:Y:S06]  /*5940*/  MEMBAR.ALL.CTA ;  /* 0x0000000000007992 */ /* 0x0003ec0000008000 */
[----:B-1----:R-:W1:Y:S01]  /*5950*/  FENCE.VIEW.ASYNC.S ;  /* 0x00000000000073c6 */ /* 0x002e620000000000 */
[----:B----4-:R-:W-:Y:S11]  /*5960*/  LOP3.LUT P0, RZ, R6, 0x1, RZ, 0xc0, !PT ;  /* 0x0000000106ff7812 */ /* 0x010ff6000780c0ff */
[----:B------:R-:W-:Y:S02]  /*5970*/  @!UPT UIADD3 URZ, UPT, UPT, URZ, URZ, URZ ;  /* 0x000000fffffff290 */ /* 0x000fe4000fffe0ff */
[----:B-1----:R-:W-:Y:S01]  /*5980*/  VOTEU.ANY UP1, P0 ;  /* 0x0000000000ff7886 */ /* 0x002fe20000020100 */
[----:B------:R-:W-:Y:S01]  /*5990*/  PLOP3.LUT P0, PT, PT, PT, UP1, 0x80, 0x8 ;  /* 0x000000000008781c */ /* 0x000fe20003f0f018 */
[----:B------:R-:W-:Y:S11]  /*59a0*/  UP2UR UR45, UPR, URZ, 0x2 ;  /* 0x00000002ff2d7883 */ /* 0x000ff60008000000 */
[----:B------:R-:W-:Y:S01]  /*59b0*/  @!UPT UIADD3 URZ, UPT, UPT, URZ, URZ, URZ ;  /* 0x000000fffffff290 */ /* 0x000fe2000fffe0ff */
[----:B--2---:R-:W-:Y:S02]  /*59c0*/  @P0 SHF.R.U32.HI R0, RZ, 0x10, R5 ;  /* 0x00000010ff000819 */ /* 0x004fe40000011605 */
        /* <DEDUP_REMOVED lines=14> */
[----:B------:R-:W-:Y:S02]  /*5ab0*/  UISETP.NE.AND UP0, UPT, UR54, 0x1, UPT ;  /* 0x000000013600788c */ /* 0x000fe4000bf05270 */
[----:B------:R-:W-:Y:S02]  /*5ac0*/  UIMAD.WIDE.U32 UR8, UR37, UR55, URZ ;  /* 0x00000037250872a5 */ /* 0x000fe4000f8e00ff */
[----:B------:R-:W-:Y:S02]  /*5ad0*/  UIMAD.WIDE.U32 UR10, UR38, UR52, URZ ;  /* 0x00000034260a72a5 */ /* 0x000fe4000f8e00ff */
[----:B------:R-:W-:Y:S02]  /*5ae0*/  UISETP.NE.AND UP1, UPT, UR43, 0x1, UPT ;  /* 0x000000012b00788c */ /* 0x000fe4000bf25270 */
[----:B------:R-:W-:Y:S01]  /*5af0*/  UISETP.NE.AND UP2, UPT, UR42, 0x1, UPT ;  /* 0x000000012a00788c */ /* 0x000fe2000bf45270 */
[----:B------:R-:W-:Y:S02]  /*5b00*/  UMOV UR4, UR5 ;  /* 0x0000000500047c82 */ /* 0x000fe40008000000 */
[----:B------:R-:W-:Y:S03]  /*5b10*/  USHF.R.U32.HI UR5, URZ, UR63, UR4 ;  /* 0x0000003fff057299 */ /* 0x000fe60008011604 */
[----:B------:R-:W-:Y:S02]  /*5b20*/  UMOV UR4, UR7 ;  /* 0x0000000700047c82 */ /* 0x000fe40008000000 */
[----:B------:R-:W-:Y:S02]  /*5b30*/  USHF.R.U32.HI UR7, URZ, UR53, UR4 ;  /* 0x00000035ff077299 */ /* 0x000fe40008011604 */
[----:B------:R-:W-:Y:S02]  /*5b40*/  USEL UR4, UR47, UR5, !UP0 ;  /* 0x000000052f047287 */ /* 0x000fe4000c000000 */
[----:B------:R-:W-:Y:S01]  /*5b50*/  USEL UR7, UR58, UR7, !UP1 ;  /* 0x000000073a077287 */ /* 0x000fe2000c800000 */
[----:B------:R-:W-:Y:S01]  /*5b60*/  UMOV UR5, UR9 ;  /* 0x0000000900057c82 */ /* 0x000fe20008000000 */
[----:B------:R-:W-:Y:S02]  /*5b70*/  UIMAD.WIDE.U32 UR8, UR4, UR40, URZ ;  /* 0x00000028040872a5 */ /* 0x000fe4000f8e00ff */
[----:B------:R-:W-:Y:S03]  /*5b80*/  USHF.R.U32.HI UR6, URZ, UR63, UR5 ;  /* 0x0000003fff067299 */ /* 0x000fe60008011605 */
[----:B------:R-:W-:Y:S01]  /*5b90*/  UMOV UR5, UR11 ;  /* 0x0000000b00057c82 */ /* 0x000fe20008000000 */
[----:B------:R-:W-:Y:S02]  /*5ba0*/  UIMAD.WIDE.U32 UR10, UR7, UR40, URZ ;  /* 0x00000028070a72a5 */ /* 0x000fe4000f8e00ff */
[----:B------:R-:W-:Y:S02]  /*5bb0*/  USHF.R.U32.HI UR12, URZ, UR53, UR5 ;  /* 0x00000035ff0c7299 */ /* 0x000fe40008011605 */
[----:B------:R-:W-:Y:S01]  /*5bc0*/  USEL UR6, UR37, UR6, !UP0 ;  /* 0x0000000625067287 */ /* 0x000fe2000c000000 */
[----:B------:R-:W-:Y:S02]  /*5bd0*/  UMOV UR5, UR9 ;  /* 0x0000000900057c82 */ /* 0x000fe40008000000 */
[----:B------:R-:W-:Y:S01]  /*5be0*/  UMOV UR10, UR11 ;  /* 0x0000000b000a7c82 */ /* 0x000fe20008000000 */
[----:B------:R-:W-:Y:S02]  /*5bf0*/  @UP2 USHF.R.U32.HI UR4, URZ, UR41, UR5 ;  /* 0x00000029ff042299 */ /* 0x000fe40008011605 */
[----:B------:R-:W-:Y:S02]  /*5c00*/  @UP2 USHF.R.U32.HI UR7, URZ, UR41, UR10 ;  /* 0x00000029ff072299 */ /* 0x000fe4000801160a */
[----:B------:R-:W-:Y:S02]  /*5c10*/  UIMAD UR4, UR42, UR4, URZ ;  /* 0x000000042a0472a4 */ /* 0x000fe4000f8e02ff */
[----:B------:R-:W-:Y:S02]  /*5c20*/  UIMAD.WIDE.U32 UR10, UR6, UR40, URZ ;  /* 0x00000028060a72a5 */ /* 0x000fe4000f8e00ff */
[----:B------:R-:W-:Y:S02]  /*5c30*/  USEL UR5, UR38, UR12, !UP1 ;  /* 0x0000000c26057287 */ /* 0x000fe4000c800000 */
[----:B------:R-:W-:Y:S02]  /*5c40*/  UIMAD UR8, UR42, UR7, URZ ;  /* 0x000000072a0872a4 */ /* 0x000fe4000f8e02ff */
[----:B------:R-:W-:Y:S03]  /*5c50*/  UISETP.GE.AND UP0, UPT, UR6, UR4, UPT ;  /* 0x000000040600728c */ /* 0x000fe6000bf06270 */
[----:B------:R-:W-:Y:S01]  /*5c60*/  UMOV UR4, UR11 ;  /* 0x0000000b00047c82 */ /* 0x000fe20008000000 */
[----:B------:R-:W-:Y:S02]  /*5c70*/  UISETP.GE.OR UP0, UPT, UR5, UR8, UP0 ;  /* 0x000000080500728c */ /* 0x000fe40008706670 */
[----:B------:R-:W-:Y:S02]  /*5c80*/  USHF.R.U32.HI UR4, URZ, UR41, UR4 ;  /* 0x00000029ff047299 */ /* 0x000fe40008011604 */
[----:B------:R-:W-:Y:S02]  /*5c90*/  UIMAD.WIDE.U32 UR8, UR5, UR40, URZ ;  /* 0x00000028050872a5 */ /* 0x000fe4000f8e00ff */
[----:B------:R-:W-:Y:S02]  /*5ca0*/  USEL UR11, UR6, UR4, !UP2 ;  /* 0x00000004060b7287 */ /* 0x000fe4000d000000 */
[----:B------:R-:W-:Y:S02]  /*5cb0*/  UIADD3 UR8, UPT, UPT, -UR5, URZ, URZ ;  /* 0x000000ff05087290 */ /* 0x000fe4000fffe1ff */
[----:B------:R-:W-:Y:S01]  /*5cc0*/  UIADD3 UR10, UPT, UPT, -UR11, URZ, URZ ;  /* 0x000000ff0b0a7290 */ /* 0x000fe2000fffe1ff */
[----:B------:R-:W-:Y:S01]  /*5cd0*/  @!UP0 UMOV UR4, UR9 ;  /* 0x0000000900048c82 */ /* 0x000fe20008000000 */
[----:B------:R-:W-:Y:S02]  /*5ce0*/  UIADD3 UR9, UPT, UPT, -UR6, URZ, URZ ;  /* 0x000000ff06097290 */ /* 0x000fe4000fffe1ff */
[----:B------:R-:W-:Y:S02]  /*5cf0*/  @!UP0 USHF.R.U32.HI UR4, URZ, UR41, UR4 ;  /* 0x00000029ff048299 */ /* 0x000fe40008011604 */
[----:B------:R-:W-:Y:S02]  /*5d00*/  UIMAD UR10, UR42, UR10, UR6 ;  /* 0x0000000a2a0a72a4 */ /* 0x000fe4000f8e0206 */
[----:B------:R-:W-:Y:S04]  /*5d10*/  @!UP0 USEL UR4, UR5, UR4, !UP2 ;  /* 0x0000000405048287 */ /* 0x000fe8000d000000 */
[----:B------:R-:W-:Y:S02]  /*5d20*/  @!UP0 UIMAD UR10, UR7, UR10, UR4 ;  /* 0x0000000a070a82a4 */ /* 0x000fe4000f8e0204 */
[----:B------:R-:W-:Y:S02]  /*5d30*/  @!UP0 UIADD3 UR11, UPT, UPT, UR11, -UR4, URZ ;  /* 0x800000040b0b8290 */ /* 0x000fe4000fffe0ff */
[----:B------:R-:W-:Y:S02]  /*5d40*/  UIMAD UR7, UR43, UR8, UR38 ;  /* 0x000000082b0772a4 */ /* 0x000fe4000f8e0226 */
[----:B------:R-:W-:Y:S02]  /*5d50*/  @!UP0 UIMAD UR6, UR11, UR42, UR5 ;  /* 0x0000002a0b0682a4 */ /* 0x000fe4000f8e0205 */
[----:B------:R-:W-:Y:S01]  /*5d60*/  UIMAD UR4, UR54, UR9, UR37 ;  /* 0x00000009360472a4 */ /* 0x000fe2000f8e0225 */
[----:B------:R-:W-:Y:S02]  /*5d70*/  @!UP0 UMOV UR5, UR10 ;  /* 0x0000000a00058c82 */ /* 0x000fe40008000000 */
[----:B------:R-:W-:Y:S02]  /*5d80*/  UIMAD UR38, UR5, UR43, UR7 ;  /* 0x0000002b052672a4 */ /* 0x000fe4000f8e0207 */
[----:B------:R-:W-:Y:S11]  /*5d90*/  UIMAD UR37, UR6, UR54, UR4 ;  /* 0x00000036062572a4 */ /* 0x000ff6000f8e0204 */
[----:B------:R-:W-:Y:S01]  /*5da0*/  @!UPT UIADD3 URZ, UPT, UPT, URZ, URZ, URZ ;  /* 0x000000fffffff290 */ /* 0x000fe2000fffe0ff */
.L_x_102:
[----:B------:R-:W-:Y:S01]  /*5db0*/  UISETP.NE.AND UP0, UPT, UR39, 0x1, UPT ;  /* 0x000000012700788c */ /* 0x000fe2000bf05270 */
[----:B------:R-:W-:Y:S01]  /*5dc0*/  IADD3 R147, PT, PT, R147, 0x1, RZ ;  /* 0x0000000193937810 */ /* 0x000fe20007ffe0ff */
[----:B------:R-:W-:Y:S02]  /*5dd0*/  USHF.L.U32 UR50, UR16, 0x7, URZ ;  /* 0x0000000710327899 */ /* 0x000fe400080006ff */
[----:B------:R-:W-:Y:S07]  /*5de0*/  USHF.L.U32 UR49, UR20, 0x7, URZ ;  /* 0x0000000714317899 */ /* 0x000fee00080006ff */
[----:B------:R-:W2:Y:S01]  /*5df0*/  @!UP0 LDCU.128 UR12, c[0x0][0xb10] ;  /* 0x00016200ff0c87ac */ /* 0x000ea20008000c00 */
[----:B------:R-:W4:Y:S01]  /*5e00*/  @!UP0 LDCU UR5, c[0x0][0xb0c] ;  /* 0x00016180ff0587ac */ /* 0x000f220008000800 */
[----:B------:R-:W3:Y:S01]  /*5e10*/  @!UP0 LDCU UR10, c[0x0][0xb20] ;  /* 0x00016400ff0a87ac */ /* 0x000ee20008000800 */
[----:B--2---:R-:W-:Y:S02]  /*5e20*/  UIMAD.WIDE.U32 UR8, UR38, UR12, URZ ;  /* 0x0000000c260872a5 */ /* 0x004fe4000f8e00ff */
[----:B------:R-:W-:Y:S02]  /*5e30*/  UIMAD.WIDE.U32 UR6, UR37, UR15, URZ ;  /* 0x0000000f250672a5 */ /* 0x000fe4000f8e00ff */
[----:B------:R-:W-:Y:S03]  /*5e40*/  @!UP0 UISETP.NE.AND UP1, UPT, UR14, 0x1, UPT ;  /* 0x000000010e00888c */ /* 0x000fe6000bf25270 */
[----:B------:R-:W-:Y:S01]  /*5e50*/  @!UP0 UMOV UR4, UR9 ;  /* 0x0000000900048c82 */ /* 0x000fe20008000000 */
[----:B----4-:R-:W-:Y:S02]  /*5e60*/  @!UP0 UISETP.NE.AND UP2, UPT, UR5, 0x1, UPT ;  /* 0x000000010500888c */ /* 0x010fe4000bf45270 */
[----:B------:R-:W-:Y:S01]  /*5e70*/  @!UP0 USHF.R.U32.HI UR4, URZ, UR13, UR4 ;  /* 0x0000000dff048299 */ /* 0x000fe20008011604 */
[----:B------:R-:W-:Y:S02]  /*5e80*/  @!UP0 UMOV UR6, UR7 ;  /* 0x0000000700068c82 */ /* 0x000fe40008000000 */
[----:B---3--:R-:W-:Y:S02]  /*5e90*/  @!UP0 USHF.R.U32.HI UR6, URZ, UR10, UR6 ;  /* 0x0000000aff068299 */ /* 0x008fe40008011606 */
[----:B------:R-:W-:Y:S02]  /*5ea0*/  @!UP0 USEL UR7, UR38, UR4, !UP2 ;  /* 0x0000000426078287 */ /* 0x000fe4000d000000 */
[----:B------:R-:W-:Y:S04]  /*5eb0*/  @!UP0 USEL UR6, UR37, UR6, !UP1 ;  /* 0x0000000625068287 */ /* 0x000fe8000c800000 */
[----:B------:R-:W-:Y:S02]  /*5ec0*/  @!UP0 UIADD3 UR4, UPT, UPT, -UR7, UR6, URZ ;  /* 0x0000000607048290 */ /* 0x000fe4000fffe1ff */
[----:B------:R-:W-:Y:S02]  /*5ed0*/  @!UP0 UIADD3 UR6, UPT, UPT, UR7, -UR6, URZ ;  /* 0x8000000607068290 */ /* 0x000fe4000fffe0ff */
[----:B------:R-:W-:Y:S02]  /*5ee0*/  @!UP0 UIMAD UR38, UR4, UR5, UR38 ;  /* 0x00000005042682a4 */ /* 0x000fe4000f8e0226 */
[----:B------:R-:W-:Y:S02]  /*5ef0*/  @!UP0 UIMAD UR37, UR6, UR14, UR37 ;  /* 0x0000000e062582a4 */ /* 0x000fe4000f8e0225 */
[----:B------:R-:W-:Y:S09]  /*5f00*/  ULOP3.LUT UP0, URZ, UR60, 0x1b0, URZ, 0xc0, !UPT ;  /* 0x000001b03cff7892 */ /* 0x000ff2000f80c0ff */
[----:B------:R-:W-:Y:S05]  /*5f10*/  BRA.U !UP0, `(.L_x_103) ;  /* 0x0000000108407547 */ /* 0x000fea000b800000 */
[----:B------:R-:W2:Y:S01]  /*5f20*/  LDCU.64 UR8, c[0x4][0x80] ;  /* 0x01001000ff0877ac */ /* 0x000ea20008000a00 */
[----:B------:R-:W-:Y:S01]  /*5f30*/  MOV R3, 0x0 ;  /* 0x0000000000037802 */ /* 0x000fe20000000f00 */
[----:B------:R-:W-:Y:S02]  /*5f40*/  HFMA2 R12, -RZ, RZ, 0, 5.9604644775390625e-08 ;  /* 0x00000001ff0c7431 */ /* 0x000fe400000001ff */
[----:B------:R-:W-:Y:S02]  /*5f50*/  IMAD.MOV.U32 R8, RZ, RZ, 0x70 ;  /* 0x00000070ff087424 */ /* 0x000fe400078e00ff */
[----:B------:R-:W-:Y:S01]  /*5f60*/  IMAD.MOV.U32 R13, RZ, RZ, RZ ;  /* 0x000000ffff0d7224 */ /* 0x000fe200078e00ff */
[----:B------:R-:W3:Y:S01]  /*5f70*/  LDCU.64 UR6, c[0x4][0x88] ;  /* 0x01001100ff0677ac */ /* 0x000ee20008000a00 */
[----:B------:R-:W4:Y:S01]  /*5f80*/  LDC.64 R2, c[0x4][R3] ;  /* 0x0100000003027b82 */ /* 0x000f220000000a00 */
[----:B------:R-:W1:Y:S01]  /*5f90*/  LDCU.64 UR4, c[0x4][0x8] ;  /* 0x01000100ff0477ac */ /* 0x000e620008000a00 */
[----:B--2---:R-:W-:Y:S01]  /*5fa0*/  MOV R5, UR9 ;  /* 0x0000000900057c02 */ /* 0x004fe20008000f00 */
[----:B------:R-:W-:Y:S01]  /*5fb0*/  IMAD.U32 R4, RZ, RZ, UR8 ;  /* 0x00000008ff047e24 */ /* 0x000fe2000f8e00ff */
[----:B---3--:R-:W-:Y:S01]  /*5fc0*/  MOV R7, UR7 ;  /* 0x0000000700077c02 */ /* 0x008fe20008000f00 */
[----:B------:R-:W-:Y:S01]  /*5fd0*/  IMAD.U32 R6, RZ, RZ, UR6 ;  /* 0x00000006ff067e24 */ /* 0x000fe2000f8e00ff */
[----:B-1----:R-:W-:Y:S01]  /*5fe0*/  MOV R11, UR5 ;  /* 0x00000005000b7c02 */ /* 0x002fe20008000f00 */
[----:B------:R-:W-:Y:S02]  /*5ff0*/  IMAD.U32 R10, RZ, RZ, UR4 ;  /* 0x00000004ff0a7e24 */ /* 0x000fe4000f8e00ff */
[----:B------:R-:W-:Y:S07]  /*6000*/  LEPC R20, `(.L_x_103) ;  /* 0x000000001014794e */ /* 0x000fee0000000000 */
[----:B----45:R-:W-:Y:S05]  /*6010*/  CALL.ABS.NOINC R2 ;  /* 0x0000000002007343 */ /* 0x030fea0003c00000 */
.L_x_103:
[----:B------:R-:W-:Y:S01]  /*6020*/  LOP3.LUT P0, RZ, R155, 0x1b0, RZ, 0xc0, !PT ;  /* 0x000001b09bff7812 */ /* 0x000fe2000780c0ff */
[----:B------:R-:W-:Y:S11]  /*6030*/  BSSY.RECONVERGENT B6, `(.L_x_104) ;  /* 0x0000013000067945 */ /* 0x000ff60003800200 */
[----:B------:R-:W-:Y:S01]  /*6040*/  @!UPT UIADD3 URZ, UPT, UPT, URZ, URZ, URZ ;  /* 0x000000fffffff290 */ /* 0x000fe2000fffe0ff */
[----:B------:R-:W-:Y:S05]  /*6050*/  @!P0 BRA `(.L_x_105) ;  /* 0x0000000000408947 */ /* 0x000fea0003800000 */
        /* <DEDUP_REMOVED lines=16> */
.L_x_105:
[----:B------:R-:W-:Y:S05]  /*6160*/  BSYNC.RECONVERGENT B6 ;  /* 0x0000000000067941 */ /* 0x000fea0003800200 */
.L_x_104:
[----:B------:R-:W-:Y:S02]  /*6170*/  ISETP.NE.U32.AND P0, PT, RZ, UR56, PT ;  /* 0x00000038ff007c0c */ /* 0x000fe4000bf05070 */
[C---:B------:R-:W-:Y:S02]  /*6180*/  ISETP.NE.U32.AND P4, PT, R142.reuse, RZ, PT ;  /* 0x000000ff8e00720c */ /* 0x040fe40003f85070 */
[----:B------:R-:W-:Y:S02]  /*6190*/  ISETP.NE.U32.AND P1, PT, R142, RZ, PT ;  /* 0x000000ff8e00720c */ /* 0x000fe40003f25070 */
[----:B------:R-:W-:Y:S02]  /*61a0*/  ISETP.NE.AND.EX P0, PT, RZ, UR57, PT, P0 ;  /* 0x00000039ff007c0c */ /* 0x000fe4000bf05300 */
[C---:B------:R-:W-:Y:S02]  /*61b0*/  ISETP.NE.AND.EX P4, PT, R143.reuse, RZ, PT, P4 ;  /* 0x000000ff8f00720c */ /* 0x040fe40003f85340 */
[----:B------:R-:W-:Y:S02]  /*61c0*/  ISETP.NE.AND.EX P1, PT, R143, RZ, P0, P1 ;  /* 0x000000ff8f00720c */ /* 0x000fe40000725310 */
[----:B------:R-:W-:Y:S02]  /*61d0*/  ISETP.NE.U32.AND P5, PT, R138, RZ, PT ;  /* 0x000000ff8a00720c */ /* 0x000fe40003fa5070 */
[----:B------:R-:W-:Y:S02]  /*61e0*/  ISETP.NE.U32.AND P2, PT, RZ, UR56, PT ;  /* 0x00000038ff007c0c */ /* 0x000fe4000bf45070 */
[----:B------:R-:W-:Y:S02]  /*61f0*/  PLOP3.LUT P0, PT, PT, PT, PT, 0x8, 0x80 ;  /* 0x000000000080781c */ /* 0x000fe40003f0e170 */
[----:B------:R-:W-:Y:S02]  /*6200*/  ISETP.NE.AND.EX P5, PT, R139, RZ, PT, P5 ;  /* 0x000000ff8b00720c */ /* 0x000fe40003fa5350 */
[----:B------:R-:W-:Y:S03]  /*6210*/  ISETP.NE.AND.EX P2, PT, RZ, UR57, PT, P2 ;  /* 0x00000039ff007c0c */ /* 0x000fe6000bf45320 */
[----:B------:R-:W-:Y:S01]  /*6220*/  @!P1 PLOP3.LUT P0, PT, P4, PT, PT, 0x80, 0x8 ;  /* 0x000000000008981c */ /* 0x000fe2000270f070 */
[----:B------:R-:W-:Y:S01]  /*6230*/  @!UPT UIADD3 URZ, UPT, UPT, URZ, URZ, URZ ;  /* 0x000000fffffff290 */ /* 0x000fe2000fffe0ff */
[----:B------:R-:W-:Y:S11]  /*6240*/  @!P4 BRA `(.L_x_106) ;  /* 0x000000000030c947 */ /* 0x000ff60003800000 */
[----:B------:R-:W-:Y:S01]  /*6250*/  ISETP.NE.U32.AND P3, PT, R140, RZ, PT ;  /* 0x000000ff8c00720c */ /* 0x000fe20003f65070 */
[----:B------:R-:W2:Y:S01]  /*6260*/  LDCU.64 UR4, c[0x0][0x358] ;  /* 0x00006b00ff0477ac */ /* 0x000ea20008000a00 */
[----:B------:R-:W-:Y:S02]  /*6270*/  IMAD.MOV.U32 R144, RZ, RZ, 0x1 ;  /* 0x00000001ff907424 */ /* 0x000fe400078e00ff */
[----:B------:R-:W-:Y:S11]  /*6280*/  ISETP.NE.AND.EX P3, PT, R141, RZ, PT, P3 ;  /* 0x000000ff8d00720c */ /* 0x000ff60003f65330 */
[----:B------:R-:W-:Y:S02]  /*6290*/  @!UPT UIADD3 URZ, UPT, UPT, URZ, URZ, URZ ;  /* 0x000000fffffff290 */ /* 0x000fe4000fffe0ff */
[----:B------:R-:W3:Y:S01]  /*62a0*/  @P3 LDC.64 R2, c[0x0][0x888] ;  /* 0x00022200ff023b82 */ /* 0x000ee20000000a00 */
[----:B-1----:R-:W-:Y:S04]  /*62b0*/  @P3 IMAD R0, R142, UR36, RZ ;  /* 0x000000248e003c24 */ /* 0x002fe8000f8e02ff */
[----:B---3--:R-:W-:Y:S04]  /*62c0*/  @P3 IMAD.WIDE R2, R0, 0x4, R2 ;  /* 0x0000000400023825 */ /* 0x008fe800078e0202 */
[----:B------:R-:W-:Y:S01]  /*62d0*/  HFMA2 R0, -RZ, RZ, 0, 5.9604644775390625e-08 ;  /* 0x00000001ff007431 */ /* 0x000fe200000001ff */
[----:B--2--5:R2:W5:Y:S04]  /*62e0*/  @P3 LDG.E R72, desc[UR4][R2.64] ;  /* 0x0000000402483981 */ /* 0x024568000c1e1900 */
[----:B------:R-:W-:Y:S01]  /*62f0*/  @!P3 PRMT R144, R0, 0x7610, R144 ;  /* 0x000076100090b816 */ /* 0x000fe20000000090 */
[----:B--2---:R-:W3:Y:S06]  /*6300*/  @!P3 LDC R72, c[0x0][0x880] ;  /* 0x00022000ff48bb82 */ /* 0x004eec0000000800 */
.L_x_106:
[----:B------:R-:W-:Y:S05]  /*6310*/  @!P5 BRA `(.L_x_107) ;  /* 0x000000000024d947 */ /* 0x000fea0003800000 */
[----:B------:R-:W-:Y:S01]  /*6320*/  ISETP.NE.U32.AND P3, PT, R136, RZ, PT ;  /* 0x000000ff8800720c */ /* 0x000fe20003f65070 */
[----:B------:R-:W2:Y:S03]  /*6330*/  LDCU.64 UR4, c[0x0][0x358] ;  /* 0x00006b00ff0477ac */ /* 0x000ea60008000a00 */
[----:B------:R-:W-:Y:S11]  /*6340*/  ISETP.NE.AND.EX P3, PT, R137, RZ, PT, P3 ;  /* 0x000000ff8900720c */ /* 0x000ff60003f65330 */
[----:B------:R-:W-:Y:S02]  /*6350*/  @!UPT UIADD3 URZ, UPT, UPT, URZ, URZ, URZ ;  /* 0x000000fffffff290 */ /* 0x000fe4000fffe0ff */
[----:B------:R-:W4:Y:S01]  /*6360*/  @P3 LDC.64 R2, c[0x0][0x8a8] ;  /* 0x00022a00ff023b82 */ /* 0x000f220000000a00 */
[----:B-1----:R-:W-:Y:S04]  /*6370*/  @P3 IMAD R0, R138, UR36, RZ ;  /* 0x000000248a003c24 */ /* 0x002fe8000f8e02ff */
[----:B----4-:R-:W-:Y:S05]  /*6380*/  @P3 IMAD.WIDE R2, R0, 0x4, R2 ;  /* 0x0000000400023825 */ /* 0x010fea00078e0202 */
[----:B--2--5:R2:W5:Y:S02]  /*6390*/  @P3 LDG.E R70, desc[UR4][R2.64] ;  /* 0x0000000402463981 */ /* 0x024564000c1e1900 */
[----:B--2---:R-:W4:Y:S02]  /*63a0*/  @!P3 LDC R70, c[0x0][0x8a0] ;  /* 0x00022800ff46bb82 */ /* 0x004f240000000800 */
.L_x_107:
[----:B---3-5:R-:W-:Y:S01]  /*63b0*/  ISETP.NE.AND P3, PT, R72, RZ, PT ;  /* 0x000000ff4800720c */ /* 0x028fe20003f65270 */
[----:B------:R-:W-:Y:S01]  /*63c0*/  BSSY B1, `(.L_x_108) ;  /* 0x0000047000017945 */ /* 0x000fe20003800000 */
[----:B------:R-:W-:Y:S01]  /*63d0*/  SEL R7, RZ, 0xffffffff, P2 ;  /* 0xffffffffff077807 */ /* 0x000fe20001000000 */
[----:B------:R-:W-:Y:S01]  /*63e0*/  IMAD.MOV.U32 R78, RZ, RZ, 0x1 ;  /* 0x00000001ff4e7424 */ /* 0x000fe200078e00ff */
[----:B-1----:R-:W-:Y:S01]  /*63f0*/  @!P1 SEL R0, RZ, 0xffffffff, P3 ;  /* 0xffffffffff009807 */ /* 0x002fe20001800000 */
[----:B------:R-:W-:Y:S01]  /*6400*/  IMAD R71, R68, 0x80, R69 ;  /* 0x0000008044477824 */ /* 0x000fe200078e0245 */
[----:B------:R-:W-:Y:S02]  /*6410*/  LOP3.LUT P2, RZ, R144, 0xff, RZ, 0xc0, !PT ;  /* 0x000000ff90ff7812 */ /* 0x000fe4000784c0ff */
[----:B------:R-:W-:Y:S02]  /*6420*/  CS2R R98, SRZ ;  /* 0x0000000000627805 */ /* 0x000fe4000001ff00 */
[----:B------:R-:W-:Y:S02]  /*6430*/  LEA R3, R150, UR44, 0x3 ;  /* 0x0000002c96037c11 */ /* 0x000fe4000f8e18ff */
[----:B------:R-:W-:Y:S02]  /*6440*/  CS2R R96, SRZ ;  /* 0x0000000000607805 */ /* 0x000fe4000001ff00 */
[----:B------:R-:W-:Y:S02]  /*6450*/  @P0 SEL R0, R7, R0, !P2 ;  /* 0x0000000007000207 */ /* 0x000fe40005000000 */
[----:B------:R-:W-:Y:S02]  /*6460*/  CS2R R94, SRZ ;  /* 0x00000000005e7805 */ /* 0x000fe4000001ff00 */
[----:B------:R-:W-:Y:S02]  /*6470*/  LEA R146, R68, UR44, 0x3 ;  /* 0x0000002c44927c11 */ /* 0x000fe4000f8e18ff */
[----:B------:R-:W-:Y:S02]  /*6480*/  CS2R R92, SRZ ;  /* 0x00000000005c7805 */ /* 0x000fe4000001ff00 */
[----:B------:R-:W-:Y:S02]  /*6490*/  @!P1 LOP3.LUT R0, R0, 0x1, RZ, 0xc0, !PT ;  /* 0x0000000100009812 */ /* 0x000fe400078ec0ff */
[----:B------:R-:W-:Y:S02]  /*64a0*/  CS2R R86, SRZ ;  /* 0x0000000000567805 */ /* 0x000fe4000001ff00 */
[----:B------:R-:W-:Y:S02]  /*64b0*/  SHF.L.U32 R5, R151, 0x1f, RZ ;  /* 0x0000001f97057819 */ /* 0x000fe400000006ff */
[----:B------:R-:W-:Y:S02]  /*64c0*/  CS2R R84, SRZ ;  /* 0x0000000000547805 */ /* 0x000fe4000001ff00 */
[----:B------:R-:W-:Y:S02]  /*64d0*/  ISETP.NE.U32.OR P6, PT, R0, 0x1, P1 ;  /* 0x000000010000780c */ /* 0x000fe40000fc5470 */
[----:B------:R-:W-:Y:S02]  /*64e0*/  CS2R R82, SRZ ;  /* 0x0000000000527805 */ /* 0x000fe4000001ff00 */
[----:B------:R-:W-:Y:S02]  /*64f0*/  SEL R0, RZ, 0xffffffff, P3 ;  /* 0xffffffffff007807 */ /* 0x000fe40001800000 */
[----:B------:R-:W-:Y:S02]  /*6500*/  CS2R R80, SRZ ;  /* 0x0000000000507805 */ /* 0x000fe4000001ff00 */
[----:B------:R-:W-:Y:S02]  /*6510*/  P2R R88, PR, RZ, 0x40 ;  /* 0x00000040ff587803 */ /* 0x000fe40000000000 */
[----:B------:R-:W-:Y:S04]  /*6520*/  @P4 SEL R0, R7, R0, !P2 ;  /* 0x0000000007004207 */ /* 0x000fe80005000000 */
[----:B------:R-:W-:Y:S02]  /*6530*/  LOP3.LUT R0, R0, 0x1, RZ, 0xc0, !PT ;  /* 0x0000000100007812 */ /* 0x000fe400078ec0ff */
[----:B------:R-:W-:Y:S02]  /*6540*/  @P6 SHF.L.U32 R2, R148, 0x1f, RZ ;  /* 0x0000001f94026819 */ /* 0x000fe400000006ff */
[----:B------:R-:W-:Y:S02]  /*6550*/  ISETP.NE.U32.AND P5, PT, R0, 0x1, PT ;  /* 0x000000010000780c */ /* 0x000fe40003fa5070 */
[----:B------:R-:W1:Y:S02]  /*6560*/  @P6 SYNCS.PHASECHK.TRANS64.TRYWAIT P1, [R3+URZ+0x80], R2 ;  /* 0x00008002030065a7 */ /* 0x000e6400080211ff */
[----:B------:R-:W-:Y:S01]  /*6570*/  P2R R79, PR, RZ, 0x20 ;  /* 0x00000020ff4f7803 */ /* 0x000fe20000000000 */
[----:B------:R2:W3:Y:S01]  /*6580*/  SYNCS.PHASECHK.TRANS64.TRYWAIT P0, [R146+URZ+0xd0], R5 ;  /* 0x0000d005920075a7 */ /* 0x0004e200080011ff */
[----:B-1----:R-:W-:Y:S01]  /*6590*/  @P6 SEL R78, RZ, 0x1, !P1 ;  /* 0x00000001ff4e6807 */ /* 0x002fe20004800000 */
[----:B--2---:R-:W-:Y:S06]  /*65a0*/  @!P6 BRA `(.L_x_109) ;  /* 0x0000000000a0e947 */ /* 0x004fec0003800000 */
[----:B------:R-:W-:Y:S01]  /*65b0*/  @P5 IMAD R7, R150, 0x2000, R135 ;  /* 0x0000200096075824 */ /* 0x000fe200078e0287 */
[----:B------:R-:W-:Y:S01]  /*65c0*/  ISETP.NE.AND P1, PT, R78, RZ, PT ;  /* 0x000000ff4e00720c */ /* 0x000fe20003f25270 */
[----:B------:R-:W-:Y:S01]  /*65d0*/  BSSY B0, `(.L_x_110) ;  /* 0x0000011000007945 */ /* 0x000fe20003800000 */
[----:B------:R-:W-:Y:S01]  /*65e0*/  CS2R R82, SRZ ;  /* 0x0000000000527805 */ /* 0x000fe2000001ff00 */
[----:B------:R-:W-:Y:S01]  /*65f0*/  @P5 VIADD R9, R7, UR44 ;  /* 0x0000002c07095c36 */ /* 0x000fe20008000000 */
[----:B------:R-:W-:Y:S02]  /*6600*/  CS2R R80, SRZ ;  /* 0x0000000000507805 */ /* 0x000fe4000001ff00 */
[----:B------:R-:W-:Y:S02]  /*6610*/  CS2R R86, SRZ ;  /* 0x0000000000567805 */ /* 0x000fe4000001ff00 */
[----:B------:R-:W-:Y:S01]  /*6620*/  CS2R R84, SRZ ;  /* 0x0000000000547805 */ /* 0x000fe2000001ff00 */
[--C-:B------:R-:W-:Y:S01]  /*6630*/  @P5 IMAD.IADD R6, R154, 0x1, R9.reuse ;  /* 0x000000019a065824 */ /* 0x100fe200078e0209 */
[----:B------:R-:W-:Y:S01]  /*6640*/  CS2R R94, SRZ ;  /* 0x00000000005e7805 */ /* 0x000fe2000001ff00 */
[--C-:B------:R-:W-:Y:S01]  /*6650*/  @P5 IMAD.IADD R4, R153, 0x1, R9.reuse ;  /* 0x0000000199045824 */ /* 0x100fe200078e0209 */
[----:B------:R-:W-:Y:S01]  /*6660*/  CS2R R92, SRZ ;  /* 0x00000000005c7805 */ /* 0x000fe2000001ff00 */
[----:B------:R-:W-:Y:S01]  /*6670*/  @P5 IMAD R2, R152, 0x10, R9 ;  /* 0x0000001098025824 */ /* 0x000fe200078e0209 */
[----:B------:R-:W-:Y:S02]  /*6680*/  CS2R R98, SRZ ;  /* 0x0000000000627805 */ /* 0x000fe4000001ff00 */
[----:B------:R-:W-:Y:S01]  /*6690*/  CS2R R96, SRZ ;  /* 0x0000000000607805 */ /* 0x000fe2000001ff00 */
[----:B------:R-:W-:Y:S06]  /*66a0*/  @P1 BRA `(.L_x_111) ;  /* 0x00000000000c1947 */ /* 0x000fec0003800000 */
[----:B------:R-:W-:Y:S04]  /*66b0*/  SHF.L.U32 R0, R148, 0x1f, RZ ;  /* 0x0000001f94007819 */ /* 0x000fe800000006ff */
[----:B------:R-:W1:Y:S02]  /*66c0*/  SYNCS.PHASECHK.TRANS64.TRYWAIT P1, [R3+URZ+0x80], R0 ;  /* 0x00008000030075a7 */ /* 0x000e6400080211ff */
[----:B-1----:R-:W-:Y:S05]  /*66d0*/  @!P1 BRA `(.L_x_112) ;  /* 0x0000003800089947 */ /* 0x002fea0003800000 */
.L_x_111:
[----:B------:R-:W-:Y:S05]  /*66e0*/  BSYNC B0 ;  /* 0x0000000000007941 */ /* 0x000fea0003800000 */
.L_x_110:
[----:B------:R-:W-:Y:S01]  /*66f0*/  ISETP.NE.AND P1, PT, R79, RZ, PT ;  /* 0x000000ff4f00720c */ /* 0x000fe20003f25270 */
[----:B-1----:R-:W-:Y:S02]  /*6700*/  VIADD R3, R3, 0x90 ;  /* 0x0000009003037836 */ /* 0x002fe40000000000 */
[----:B------:R-:W-:Y:S02]  /*6710*/  IMAD.U32 R0, RZ, RZ, UR46 ;  /* 0x0000002eff007e24 */ /* 0x000fe4000f8e00ff */
[----:B------:R-:W-:Y:S03]  /*6720*/  VIADD R150, R150, 0x1 ;  /* 0x0000000196967836 */ /* 0x000fe60000000000 */
[----:B------:R-:W-:Y:S05]  /*6730*/  PRMT R0, R0, 0x654, R3 ;  /* 0x0000065400007816 */ /* 0x000fea0000000003 */
[----:B------:R1:W2:Y:S04]  /*6740*/  @P1 LDS.128 R80, [R7+UR44+0x200] ;  /* 0x0002002c07501984 */ /* 0x0002a80008000c00 */
[----:B------:R1:W1:Y:S04]  /*6750*/  @P1 LDS.128 R84, [R6+0x200] ;  /* 0x0002000006541984 */ /* 0x0002680000000c00 */
[----:B------:R1:W1:Y:S04]  /*6760*/  @P1 LDS.128 R92, [R4+0x200] ;  /* 0x00020000045c1984 */ /* 0x0002680000000c00 */
[----:B------:R1:W1:Y:S01]  /*6770*/  @P1 LDS.128 R96, [R2+0x200] ;  /* 0x0002000002601984 */ /* 0x0002620000000c00 */
[C---:B------:R-:W-:Y:S01]  /*6780*/  ISETP.NE.AND P1, PT, R150.reuse, 0x2, PT ;  /* 0x000000029600780c */ /* 0x040fe20003f25270 */
[----:B------:R-:W-:Y:S01]  /*6790*/  @!PT LDS RZ, [RZ] ;  /* 0x00000000fffff984 */ /* 0x000fe20000000800 */
[----:B------:R-:W-:Y:S01]  /*67a0*/  @!PT LDS RZ, [RZ] ;  /* 0x00000000fffff984 */ /* 0x000fe20000000800 */
[----:B------:R-:W-:Y:S01]  /*67b0*/  @!PT LDS RZ, [RZ] ;  /* 0x00000000fffff984 */ /* 0x000fe20000000800 */
[----:B------:R-:W-:Y:S01]  /*67c0*/  @!PT LDS RZ, [RZ] ;  /* 0x00000000fffff984 */ /* 0x000fe20000000800 */
[----:B------:R5:W-:Y:S06]  /*67d0*/  MEMBAR.ALL.CTA ;  /* 0x0000000000007992 */ /* 0x000bec0000008000 */
[----:B-----5:R-:W5:Y:S01]  /*67e0*/  FENCE.VIEW.ASYNC.S ;  /* 0x00000000000073c6 */ /* 0x020f620000000000 */
[----:B------:R-:W-:Y:S02]  /*67f0*/  SEL R3, RZ, 0x1, P1 ;  /* 0x00000001ff037807 */ /* 0x000fe40000800000 */
[----:B------:R-:W-:Y:S02]  /*6800*/  SEL R150, R150, RZ, P1 ;  /* 0x000000ff96967207 */ /* 0x000fe40000800000 */
[----:B------:R-:W-:Y:S01]  /*6810*/  LOP3.LUT R148, R148, R3, RZ, 0x3c, !PT ;  /* 0x0000000394947212 */ /* 0x000fe200078e3cff */
[----:B-----5:R1:W-:Y:S06]  /*6820*/  SYNCS.ARRIVE.TRANS64.RED.A1T0 RZ, [R0+URZ], RZ ;  /* 0x000000ff00ff79a7 */ /* 0x0203ec00081004ff */
.L_x_109:
[----:B------:R-:W-:Y:S05]  /*6830*/  BSYNC B1 ;  /* 0x0000000000017941 */ /* 0x000fea0003800000 */
.L_x_108:
[----:B-1----:R-:W-:Y:S04]  /*6840*/  SHF.R.U32.HI R0, RZ, 0x15, R71 ;  /* 0x00000015ff007819 */ /* 0x002fe80000011647 */
[----:B------:R-:W-:Y:S01]  /*6850*/  LOP3.LUT P1, RZ, R0, 0x3, R145, 0x48, !PT ;  /* 0x0000000300ff7812 */ /* 0x000fe20007824891 */
[----:B------:R-:W-:Y:S01]  /*6860*/  @!UPT UIADD3 URZ, UPT, UPT, URZ, URZ, URZ ;  /* 0x000000fffffff290 */ /* 0x000fe2000fffe0ff */
[----:B---3--:R-:W-:Y:S11]  /*6870*/  @P0 BRA `(.L_x_113) ;  /* 0x0000000000080947 */ /* 0x008ff60003800000 */
[----:B------:R-:W1:Y:S02]  /*6880*/  SYNCS.PHASECHK.TRANS64.TRYWAIT P0, [R146+URZ+0xd0], R5 ;  /* 0x0000d005920075a7 */ /* 0x000e6400080011ff */
[----:B-1----:R-:W-:Y:S05]  /*6890*/  @!P0 BRA `(.L_x_114) ;  /* 0x0000003400ac8947 */ /* 0x002fea0003800000 */
.L_x_113:
[----:B------:R-:W-:Y:S05]  /*68a0*/  @!P1 BRA `(.L_x_115) ;  /* 0x0000000000409947 */ /* 0x000fea0003800000 */
[----:B------:R-:W1:Y:S01]  /*68b0*/  LDCU.64 UR8, c[0x4][0x70] ;  /* 0x01000e00ff0877ac */ /* 0x000e620008000a00 */
[----:B------:R-:W-:Y:S01]  /*68c0*/  MOV R3, 0x0 ;  /* 0x0000000000037802 */ /* 0x000fe20000000f00 */
[----:B------:R-:W-:Y:S02]  /*68d0*/  HFMA2 R12, -RZ, RZ, 0, 5.9604644775390625e-08 ;  /* 0x00000001ff0c7431 */ /* 0x000fe400000001ff */
[----:B------:R-:W-:Y:S02]  /*68e0*/  IMAD.MOV.U32 R8, RZ, RZ, 0x192 ;  /* 0x00000192ff087424 */ /* 0x000fe400078e00ff */
[----:B------:R-:W-:Y:S01]  /*68f0*/  IMAD.MOV.U32 R13, RZ, RZ, RZ ;  /* 0x000000ffff0d7224 */ /* 0x000fe200078e00ff */
[----:B------:R-:W3:Y:S01]  /*6900*/  LDCU.64 UR6, c[0x4][0x78] ;  /* 0x01000f00ff0677ac */ /* 0x000ee20008000a00 */
[----:B------:R-:W2:Y:S01]  /*6910*/  LDC.64 R2, c[0x4][R3] ;  /* 0x0100000003027b82 */ /* 0x000ea20000000a00 */
[----:B------:R-:W5:Y:S01]  /*6920*/  LDCU.64 UR4, c[0x4][0x10] ;  /* 0x01000200ff0477ac */ /* 0x000f620008000a00 */
[----:B-1----:R-:W-:Y:S01]  /*6930*/  MOV R5, UR9 ;  /* 0x0000000900057c02 */ /* 0x002fe20008000f00 */
[----:B------:R-:W-:Y:S01]  /*6940*/  IMAD.U32 R4, RZ, RZ, UR8 ;  /* 0x00000008ff047e24 */ /* 0x000fe2000f8e00ff */
[----:B---3--:R-:W-:Y:S01]  /*6950*/  MOV R7, UR7 ;  /* 0x0000000700077c02 */ /* 0x008fe20008000f00 */
[----:B------:R-:W-:Y:S01]  /*6960*/  IMAD.U32 R6, RZ, RZ, UR6 ;  /* 0x00000006ff067e24 */ /* 0x000fe2000f8e00ff */
[----:B-----5:R-:W-:Y:S01]  /*6970*/  MOV R11, UR5 ;  /* 0x00000005000b7c02 */ /* 0x020fe20008000f00 */
[----:B------:R-:W-:Y:S02]  /*6980*/  IMAD.U32 R10, RZ, RZ, UR4 ;  /* 0x00000004ff0a7e24 */ /* 0x000fe4000f8e00ff */
[----:B------:R-:W-:Y:S07]  /*6990*/  LEPC R20, `(.L_x_115) ;  /* 0x000000001014794e */ /* 0x000fee0000000000 */
[----:B--2-4-:R-:W-:Y:S05]  /*69a0*/  CALL.ABS.NOINC R2 ;  /* 0x0000000002007343 */ /* 0x014fea0003c00000 */
.L_x_115:
[----:B--2---:R-:W-:Y:S01]  /*69b0*/  SHF.L.U32 R75, R80, 0x10, RZ ;  /* 0x00000010504b7819 */ /* 0x004fe200000006ff */
[----:B------:R-:W-:Y:S05]  /*69c0*/  WARPSYNC.ALL ;  /* 0x0000000000007948 */ /* 0x000fea0003800000 */
[----:B------:R-:W-:Y:S01]  /*69d0*/  R2UR UR4, R71 ;  /* 0x00000000470472ca */ /* 0x000fe200000e0000 */
[----:B------:R-:W-:Y:S01]  /*69e0*/  BSSY.RECONVERGENT B0, `(.L_x_116) ;  /* 0x0000121000007945 */ /* 0x000fe20003800200 */
[----:B------:R-:W-:Y:S02]  /*69f0*/  ISETP.NE.AND P6, PT, R88, RZ, PT ;  /* 0x000000ff5800720c */ /* 0x000fe40003fc5270 */
[----:B------:R-:W-:Y:S02]  /*6a00*/  IADD3 R113, PT, PT, R135, UR44, RZ ;  /* 0x0000002c87717c10 */ /* 0x000fe4000fffe0ff */
[----:B------:R-:W-:Y:S02]  /*6a10*/  SHF.L.U32 R112, R152, 0x4, RZ ;  /* 0x0000000498707819 */ /* 0x000fe400000006ff */
[-C--:B------:R-:W-:Y:S02]  /*6a20*/  IADD3 R159, PT, PT, R154, R113.reuse, RZ ;  /* 0x000000719a9f7210 */ /* 0x080fe40007ffe0ff */
[----:B------:R-:W-:Y:S02]  /*6a30*/  IADD3 R158, PT, PT, R153, R113, RZ ;  /* 0x00000071999e7210 */ /* 0x000fe40007ffe0ff */
[----:B------:R-:W-:Y:S01]  /*6a40*/  IADD3 R157, PT, PT, R113, R112, RZ ;  /* 0x00000070719d7210 */ /* 0x000fe20007ffe0ff */
[----:B-1----:R-:W4:Y:S01]  /*6a50*/  LDTM.x64 R4, tmem[UR4] ;  /* 0x00000004000479ee */ /* 0x002f220008340000 */
[C---:B------:R-:W-:Y:S02]  /*6a60*/  PRMT R73, R80.reuse, 0x8880, RZ ;  /* 0x0000888050497816 */ /* 0x040fe400000000ff */
[----:B------:R-:W-:Y:S02]  /*6a70*/  SHF.R.S32.HI R75, RZ, 0x18, R75 ;  /* 0x00000018ff4b7819 */ /* 0x000fe4000001144b */
[----:B------:R-:W-:Y:S02]  /*6a80*/  SHF.R.S32.HI R76, RZ, 0x18, R81 ;  /* 0x00000018ff4c7819 */ /* 0x000fe40000011451 */
[----:B------:R-:W-:Y:S02]  /*6a90*/  SHF.L.U32 R74, R80, 0x8, RZ ;  /* 0x00000008504a7819 */ /* 0x000fe400000006ff */
[----:B------:R-:W-:Y:S02]  /*6aa0*/  SHF.L.U32 R77, R81, 0x8, RZ ;  /* 0x00000008514d7819 */ /* 0x000fe400000006ff */
[----:B------:R-:W-:Y:S02]  /*6ab0*/  SHF.R.S32.HI R74, RZ, 0x18, R74 ;  /* 0x00000018ff4a7819 */ /* 0x000fe4000001144a */
[----:B------:R-:W-:Y:S02]  /*6ac0*/  SHF.R.S32.HI R77, RZ, 0x18, R77 ;  /* 0x00000018ff4d7819 */ /* 0x000fe4000001144d */
[----:B------:R-:W-:Y:S02]  /*6ad0*/  ISETP.NE.AND P0, PT, R156, RZ, PT ;  /* 0x000000ff9c00720c */ /* 0x000fe40003f05270 */
[----:B------:R-:W-:Y:S02]  /*6ae0*/  LEA R114, R150, UR44, 0x3 ;  /* 0x0000002c96727c11 */ /* 0x000fe4000f8e18ff */
[----:B------:R-:W-:Y:S01]  /*6af0*/  @P6 SHF.L.U32 R115, R148, 0x1f, RZ ;  /* 0x0000001f94736819 */ /* 0x000fe200000006ff */
[C---:B----4-:R-:W-:Y:S02]  /*6b00*/  IMAD R0, R70.reuse, R4, RZ ;  /* 0x0000000446007224 */ /* 0x050fe400078e02ff */
[C---:B------:R-:W-:Y:S02]  /*6b10*/  IMAD R2, R70.reuse, R5, RZ ;  /* 0x0000000546027224 */ /* 0x040fe400078e02ff */
[----:B------:R-:W-:Y:S02]  /*6b20*/  IMAD R3, R70, R6, RZ ;  /* 0x0000000646037224 */ /* 0x000fe400078e02ff */
[-C--:B------:R-:W-:Y:S01]  /*6b30*/  IMAD R0, R73, R72.reuse, R0 ;  /* 0x0000004849007224 */ /* 0x080fe200078e0200 */
[----:B------:R-:W-:Y:S01]  /*6b40*/  SHF.R.S32.HI R73, RZ, 0x18, R80 ;  /* 0x00000018ff497819 */ /* 0x000fe20000011450 */
[-C--:B------:R-:W-:Y:S01]  /*6b50*/  IMAD R2, R75, R72.reuse, R2 ;  /* 0x000000484b027224 */ /* 0x080fe200078e0202 */
[C---:B------:R-:W-:Y:S01]  /*6b60*/  PRMT R75, R81.reuse, 0x8880, RZ ;  /* 0x00008880514b7816 */ /* 0x040fe200000000ff */
[----:B------:R-:W-:Y:S01]  /*6b70*/  IMAD R3, R74, R72, R3 ;  /* 0x000000484a037224 */ /* 0x000fe200078e0203 */
[----:B------:R-:W-:Y:S01]  /*6b80*/  SHF.L.U32 R74, R81, 0x10, RZ ;  /* 0x00000010514a7819 */ /* 0x000fe200000006ff */
[C---:B------:R-:W-:Y:S02]  /*6b90*/  IMAD R7, R70.reuse, R7, RZ ;  /* 0x0000000746077224 */ /* 0x040fe400078e02ff */
[C---:B------:R-:W-:Y:S01]  /*6ba0*/  IMAD R4, R70.reuse, R8, RZ ;  /* 0x0000000846047224 */ /* 0x040fe200078e02ff */
[----:B------:R-:W-:Y:S01]  /*6bb0*/  SHF.R.S32.HI R74, RZ, 0x18, R74 ;  /* 0x00000018ff4a7819 */ /* 0x000fe2000001144a */
[----:B------:R-:W-:Y:S02]  /*6bc0*/  IMAD R5, R70, R9, RZ ;  /* 0x0000000946057224 */ /* 0x000fe400078e02ff */
[-C--:B------:R-:W-:Y:S01]  /*6bd0*/  IMAD R7, R73, R72.reuse, R7 ;  /* 0x0000004849077224 */ /* 0x080fe200078e0207 */
[C---:B------:R-:W-:Y:S01]  /*6be0*/  PRMT R73, R82.reuse, 0x8880, RZ ;  /* 0x0000888052497816 */ /* 0x040fe200000000ff */
[----:B------:R-:W-:Y:S01]  /*6bf0*/  IMAD R4, R75, R72, R4 ;  /* 0x000000484b047224 */ /* 0x000fe200078e0204 */
[----:B------:R-:W-:Y:S01]  /*6c00*/  SHF.L.U32 R75, R82, 0x8, RZ ;  /* 0x00000008524b7819 */ /* 0x000fe200000006ff */
[----:B------:R-:W-:Y:S01]  /*6c10*/  IMAD R6, R70, R10, RZ ;  /* 0x0000000a46067224 */ /* 0x000fe200078e02ff */
[----:B------:R-:W-:Y:S01]  /*6c20*/  I2IP.S8.S32.SAT R89, R7, R3, RZ ;  /* 0x0000000307597239 */ /* 0x000fe200000014ff */
[----:B------:R-:W-:Y:S01]  /*6c30*/  IMAD R5, R74, R72, R5 ;  /* 0x000000484a057224 */ /* 0x000fe200078e0205 */
[----:B------:R-:W-:Y:S01]  /*6c40*/  SHF.L.U32 R74, R82, 0x10, RZ ;  /* 0x00000010524a7819 */ /* 0x000fe200000006ff */
[----:B------:R-:W-:Y:S01]  /*6c50*/  IMAD R11, R70, R11, RZ ;  /* 0x0000000b460b7224 */ /* 0x000fe200078e02ff */
[----:B------:R-:W-:Y:S01]  /*6c60*/  I2IP.S8.S32.SAT R88, R2, R0, R89 ;  /* 0x0000000002587239 */ /* 0x000fe20000001459 */
[C---:B------:R-:W-:Y:S01]  /*6c70*/  IMAD R8, R70.reuse, R12, RZ ;  /* 0x0000000c46087224 */ /* 0x040fe200078e02ff */
[----:B------:R-:W-:Y:S01]  /*6c80*/  SHF.R.S32.HI R74, RZ, 0x18, R74 ;  /* 0x00000018ff4a7819 */ /* 0x000fe2000001144a */
[-C--:B------:R-:W-:Y:S01]  /*6c90*/  IMAD R6, R77, R72.reuse, R6 ;  /* 0x000000484d067224 */ /* 0x080fe200078e0206 */
[----:B------:R-:W-:Y:S01]  /*6ca0*/  SHF.R.S32.HI R75, RZ, 0x18, R75 ;  /* 0x00000018ff4b7819 */ /* 0x000fe2000001144b */
[----:B------:R-:W-:Y:S01]  /*6cb0*/  IMAD R9, R70, R13, RZ ;  /* 0x0000000d46097224 */ /* 0x000fe200078e02ff */
[----:B------:R-:W-:Y:S01]  /*6cc0*/  SHF.L.U32 R77, R83, 0x8, RZ ;  /* 0x00000008534d7819 */ /* 0x000fe200000006ff */
[-C--:B------:R-:W-:Y:S01]  /*6cd0*/  IMAD R11, R76, R72.reuse, R11 ;  /* 0x000000484c0b7224 */ /* 0x080fe200078e020b */
[----:B------:R-:W-:Y:S01]  /*6ce0*/  SHF.R.S32.HI R76, RZ, 0x18, R83 ;  /* 0x00000018ff4c7819 */ /* 0x000fe20000011453 */
[----:B------:R-:W-:Y:S01]  /*6cf0*/  IMAD R8, R73, R72, R8 ;  /* 0x0000004849087224 */ /* 0x000fe200078e0208 */
[----:B------:R-:W-:Y:S01]  /*6d00*/  SHF.R.S32.HI R73, RZ, 0x18, R82 ;  /* 0x00000018ff497819 */ /* 0x000fe20000011452 */
[----:B------:R-:W-:Y:S01]  /*6d10*/  IMAD R10, R70, R14, RZ ;  /* 0x0000000e460a7224 */ /* 0x000fe200078e02ff */
[----:B------:R-:W-:Y:S01]  /*6d20*/  I2IP.S8.S32.SAT R90, R11, R6, RZ ;  /* 0x000000060b5a7239 */ /* 0x000fe200000014ff */
[----:B------:R-:W-:Y:S01]  /*6d30*/  IMAD R9, R74, R72, R9 ;  /* 0x000000484a097224 */ /* 0x000fe200078e0209 */
[----:B------:R-:W-:Y:S01]  /*6d40*/  SHF.R.S32.HI R77, RZ, 0x18, R77 ;  /* 0x00000018ff4d7819 */ /* 0x000fe2000001144d */
[----:B------:R-:W-:Y:S01]  /*6d50*/  IMAD.U32 R74, R83, 0x10000, RZ ;  /* 0x00010000534a7824 */ /* 0x000fe200078e00ff */
[----:B------:R-:W-:Y:S01]  /*6d60*/  I2IP.S8.S32.SAT R89, R5, R4, R90 ;  /* 0x0000000405597239 */ /* 0x000fe2000000145a */
[C---:B------:R-:W-:Y:S02]  /*6d70*/  IMAD R15, R70.reuse, R15, RZ ;  /* 0x0000000f460f7224 */ /* 0x040fe400078e02ff */
[----:B------:R-:W-:Y:S01]  /*6d80*/  IMAD R10, R75, R72, R10 ;  /* 0x000000484b0a7224 */ /* 0x000fe200078e020a */
[----:B------:R-:W-:Y:S01]  /*6d90*/  PRMT R75, R83, 0x8880, RZ ;  /* 0x00008880534b7816 */ /* 0x000fe200000000ff */
        /* <DEDUP_REMOVED lines=11> */
[C---:B------:R-:W-:Y:S01]  /*6e50*/  IMAD R19, R70.reuse, R19, RZ ;  /* 0x0000001346137224 */ /* 0x040fe200078e02ff */
[----:B------:R-:W-:Y:S01]  /*6e60*/  I2IP.S8.S32.SAT R90, R9, R8, R90 ;  /* 0x00000008095a7239 */ /* 0x000fe2000000145a */
[C---:B------:R-:W-:Y:S01]  /*6e70*/  IMAD R16, R70.reuse, R20, RZ ;  /* 0x0000001446107224 */ /* 0x040fe200078e02ff */
[----:B------:R-:W-:Y:S01]  /*6e80*/  SHF.R.S32.HI R74, RZ, 0x18, R74 ;  /* 0x00000018ff4a7819 */ /* 0x000fe2000001144a */
[-C--:B------:R-:W-:Y:S01]  /*6e90*/  IMAD R14, R77, R72.reuse, R14 ;  /* 0x000000484d0e7224 */ /* 0x080fe200078e020e */
[----:B------:R-:W-:Y:S01]  /*6ea0*/  SHF.R.S32.HI R75, RZ, 0x18, R75 ;  /* 0x00000018ff4b7819 */ /* 0x000fe2000001144b */
[----:B------:R-:W-:Y:S01]  /*6eb0*/  IMAD R17, R70, R21, RZ ;  /* 0x0000001546117224 */ /* 0x000fe200078e02ff */
[----:B------:R-:W-:Y:S01]  /*6ec0*/  SHF.L.U32 R77, R85, 0x8, RZ ;  /* 0x00000008554d7819 */ /* 0x000fe200000006ff */
[----:B------:R-:W-:Y:S01]  /*6ed0*/  IMAD R19, R76, R72, R19 ;  /* 0x000000484c137224 */ /* 0x000fe200078e0213 */
[----:B------:R-:W-:Y:S01]  /*6ee0*/  SHF.R.S32.HI R76, RZ, 0x18, R85 ;  /* 0x00000018ff4c7819 */ /* 0x000fe20000011455 */
[----:B------:R-:W-:Y:S01]  /*6ef0*/  IMAD R18, R70, R22, RZ ;  /* 0x0000001646127224 */ /* 0x000fe200078e02ff */
[----:B------:R-:W-:Y:S01]  /*6f00*/  SHF.R.S32.HI R77, RZ, 0x18, R77 ;  /* 0x00000018ff4d7819 */ /* 0x000fe2000001144d */
[----:B------:R-:W-:Y:S01]  /*6f10*/  IMAD R16, R73, R72, R16 ;  /* 0x0000004849107224 */ /* 0x000fe200078e0210 */
[----:B------:R-:W-:Y:S01]  /*6f20*/  I2IP.S8.S32.SAT R91, R19, R14, RZ ;  /* 0x0000000e135b7239 */ /* 0x000fe200000014ff */
[-C--:B------:R-:W-:Y:S01]  /*6f30*/  IMAD R17, R74, R72.reuse, R17 ;  /* 0x000000484a117224 */ /* 0x080fe200078e0211 */
[----:B------:R-:W-:Y:S01]  /*6f40*/  SHF.L.U32 R74, R85, 0x10, RZ ;  /* 0x00000010554a7819 */ /* 0x000fe200000006ff */
[C---:B------:R-:W-:Y:S01]  /*6f50*/  IMAD R23, R70.reuse, R23, RZ ;  /* 0x0000001746177224 */ /* 0x040fe200078e02ff */
[----:B------:R-:W-:Y:S01]  /*6f60*/  SHF.R.S32.HI R73, RZ, 0x18, R84 ;  /* 0x00000018ff497819 */ /* 0x000fe20000011454 */
[----:B------:R-:W-:Y:S01]  /*6f70*/  IMAD R18, R75, R72, R18 ;  /* 0x000000484b127224 */ /* 0x000fe200078e0212 */
[----:B------:R-:W-:Y:S01]  /*6f80*/  PRMT R75, R85, 0x8880, RZ ;  /* 0x00008880554b7816 */ /* 0x000fe200000000ff */
[C---:B------:R-:W-:Y:S01]  /*6f90*/  IMAD R20, R70.reuse, R24, RZ ;  /* 0x0000001846147224 */ /* 0x040fe200078e02ff */
[----:B------:R-:W-:Y:S01]  /*6fa0*/  SHF.R.S32.HI R74, RZ, 0x18, R74 ;  /* 0x00000018ff4a7819 */ /* 0x000fe2000001144a */
[----:B------:R-:W-:Y:S01]  /*6fb0*/  IMAD R21, R70, R25, RZ ;  /* 0x0000001946157224 */ /* 0x000fe200078e02ff */
[----:B------:R-:W-:Y:S01]  /*6fc0*/  I2IP.S8.S32.SAT R91, R13, R12, R91 ;  /* 0x0000000c0d5b7239 */ /* 0x000fe2000000145b */
[-C--:B------:R-:W-:Y:S01]  /*6fd0*/  IMAD R23, R73, R72.reuse, R23 ;  /* 0x0000004849177224 */ /* 0x080fe200078e0217 */
[C---:B------:R-:W-:Y:S01]  /*6fe0*/  PRMT R73, R86.reuse, 0x8880, RZ ;  /* 0x0000888056497816 */ /* 0x040fe200000000ff */
[-C--:B------:R-:W-:Y:S01]  /*6ff0*/  IMAD R20, R75, R72.reuse, R20 ;  /* 0x000000484b147224 */ /* 0x080fe200078e0214 */
[----:B------:R-:W-:Y:S01]  /*7000*/  SHF.L.U32 R75, R86, 0x8, RZ ;  /* 0x00000008564b7819 */ /* 0x000fe200000006ff */
[----:B------:R-:W-:Y:S01]  /*7010*/  IMAD R21, R74, R72, R21 ;  /* 0x000000484a157224 */ /* 0x000fe200078e0215 */
[----:B------:R1:W-:Y:S01]  /*7020*/  STS.128 [R135+UR44+0x4200], R88 ;  /* 0x0042005887007988 */ /* 0x0003e20008000c2c */
[----:B------:R-:W-:Y:S01]  /*7030*/  IMAD R22, R70, R26, RZ ;  /* 0x0000001a46167224 */ /* 0x000fe200078e02ff */
[----:B------:R-:W-:Y:S01]  /*7040*/  I2IP.S8.S32.SAT R100, R23, R18, RZ ;  /* 0x0000001217647239 */ /* 0x000fe200000014ff */
[----:B------:R-:W-:Y:S01]  /*7050*/  IMAD.U32 R74, R86, 0x10000, RZ ;  /* 0x00010000564a7824 */ /* 0x000fe200078e00ff */
[----:B------:R-:W-:Y:S01]  /*7060*/  SHF.R.S32.HI R75, RZ, 0x18, R75 ;  /* 0x00000018ff4b7819 */ /* 0x000fe2000001144b */
[C---:B------:R-:W-:Y:S01]  /*7070*/  IMAD R27, R70.reuse, R27, RZ ;  /* 0x0000001b461b7224 */ /* 0x040fe200078e02ff */
[----:B------:R-:W-:Y:S01]  /*7080*/  I2IP.S8.S32.SAT R100, R17, R16, R100 ;  /* 0x0000001011647239 */ /* 0x000fe20000001464 */
[C---:B------:R-:W-:Y:S01]  /*7090*/  IMAD R24, R70.reuse, R28, RZ ;  /* 0x0000001c46187224 */ /* 0x040fe200078e02ff */
[----:B------:R-:W-:Y:S01]  /*70a0*/  SHF.R.S32.HI R74, RZ, 0x18, R74 ;  /* 0x00000018ff4a7819 */ /* 0x000fe2000001144a */
[-C--:B------:R-:W-:Y:S01]  /*70b0*/  IMAD R22, R77, R72.reuse, R22 ;  /* 0x000000484d167224 */ /* 0x080fe200078e0216 */
[----:B------:R-:W-:Y:S01]  /*70c0*/  SHF.L.U32 R77, R87, 0x8, RZ ;  /* 0x00000008574d7819 */ /* 0x000fe200000006ff */
[----:B------:R-:W-:Y:S02]  /*70d0*/  IMAD R25, R70, R29, RZ ;  /* 0x0000001d46197224 */ /* 0x000fe400078e02ff */
        /* <DEDUP_REMOVED lines=33> */
[----:B------:R-:W-:Y:S01]  /*72f0*/  PRMT R76, R93, 0x8880, RZ ;  /* 0x000088805d4c7816 */ /* 0x000fe200000000ff */
[C---:B------:R-:W-:Y:S02]  /*7300*/  IMAD R34, R70.reuse, R38, RZ ;  /* 0x0000002646227224 */ /* 0x040fe400078e02ff */
[----:B------:R-:W-:Y:S01]  /*7310*/  IMAD R32, R73, R72, R32 ;  /* 0x0000004849207224 */ /* 0x000fe200078e0220 */
[----:B------:R-:W-:Y:S01]  /*7320*/  SHF.R.S32.HI R73, RZ, 0x18, R92 ;  /* 0x00000018ff497819 */ /* 0x000fe2000001145c */
[----:B------:R-:W-:Y:S01]  /*7330*/  IMAD R39, R70, R39, RZ ;  /* 0x0000002746277224 */ /* 0x000fe200078e02ff */
[----:B------:R-:W-:Y:S01]  /*7340*/  I2IP.S8.S32.SAT R103, R35, R30, RZ ;  /* 0x0000001e23677239 */ /* 0x000fe200000014ff */
[-C--:B------:R-:W-:Y:S02]  /*7350*/  IMAD R33, R74, R72.reuse, R33 ;  /* 0x000000484a217224 */ /* 0x080fe400078e0221 */
[----:B------:R-:W-:Y:S01]  /*7360*/  IMAD R34, R75, R72, R34 ;  /* 0x000000484b227224 */ /* 0x000fe200078e0222 */
[----:B------:R-:W-:Y:S01]  /*7370*/  I2IP.S8.S32.SAT R103, R29, R28, R103 ;  /* 0x0000001c1d677239 */ /* 0x000fe20000001467 */
[C---:B------:R-:W-:Y:S01]  /*7380*/  IMAD.U32 R74, R93.reuse, 0x10000, RZ ;  /* 0x000100005d4a7824 */ /* 0x040fe200078e00ff */
[----:B------:R-:W-:Y:S01]  /*7390*/  SHF.L.U32 R75, R93, 0x8, RZ ;  /* 0x000000085d4b7819 */ /* 0x000fe200000006ff */
[----:B------:R-:W-:Y:S01]  /*73a0*/  IMAD R39, R73, R72, R39 ;  /* 0x0000004849277224 */ /* 0x000fe200078e0227 */
[----:B------:R-:W-:Y:S01]  /*73b0*/  MOV R73, R76 ;  /* 0x0000004c00497202 */ /* 0x000fe20000000f00 */
[C---:B------:R-:W-:Y:S01]  /*73c0*/  IMAD R36, R70.reuse, R40, RZ ;  /* 0x0000002846247224 */ /* 0x040fe200078e02ff */
[----:B------:R-:W-:Y:S01]  /*73d0*/  SHF.R.S32.HI R74, RZ, 0x18, R74 ;  /* 0x00000018ff4a7819 */ /* 0x000fe2000001144a */
[C---:B------:R-:W-:Y:S01]  /*73e0*/  IMAD R37, R70.reuse, R41, RZ ;  /* 0x0000002946257224 */ /* 0x040fe200078e02ff */
[----:B------:R-:W-:Y:S01]  /*73f0*/  SHF.R.S32.HI R75, RZ, 0x18, R75 ;  /* 0x00000018ff4b7819 */ /* 0x000fe2000001144b */
[----:B------:R-:W-:Y:S01]  /*7400*/  IMAD R38, R70, R42, RZ ;  /* 0x0000002a46267224 */ /* 0x000fe200078e02ff */
[----:B------:R1:W-:Y:S01]  /*7410*/  STS.128 [R159+0x4200], R100 ;  /* 0x004200649f007388 */ /* 0x0003e20000000c00 */
[----:B------:R-:W-:Y:S01]  /*7420*/  IMAD R36, R73, R72, R36 ;  /* 0x0000004849247224 */ /* 0x000fe200078e0224 */
[----:B------:R-:W-:Y:S01]  /*7430*/  I2IP.S8.S32.SAT R104, R39, R34, RZ ;  /* 0x0000002227687239 */ /* 0x000fe200000014ff */
[-C--:B------:R-:W-:Y:S01]  /*7440*/  IMAD R37, R74, R72.reuse, R37 ;  /* 0x000000484a257224 */ /* 0x080fe200078e0225 */
[----:B------:R-:W-:Y:S01]  /*7450*/  SHF.R.S32.HI R76, RZ, 0x18, R93 ;  /* 0x00000018ff4c7819 */ /* 0x000fe2000001145d */
[----:B------:R-:W-:Y:S01]  /*7460*/  IMAD R43, R70, R43, RZ ;  /* 0x0000002b462b7224 */ /* 0x000fe200078e02ff */
[C---:B------:R-:W-:Y:S01]  /*7470*/  SHF.L.U32 R74, R94.reuse, 0x10, RZ ;  /* 0x000000105e4a7819 */ /* 0x040fe200000006ff */
[----:B------:R-:W-:Y:S01]  /*7480*/  IMAD R38, R75, R72, R38 ;  /* 0x000000484b267224 */ /* 0x000fe200078e0226 */
[----:B------:R-:W-:Y:S01]  /*7490*/  PRMT R73, R94, 0x8880, RZ ;  /* 0x000088805e497816 */ /* 0x000fe200000000ff */
[----:B------:R-:W-:Y:S01]  /*74a0*/  IMAD R40, R70, R44, RZ ;  /* 0x0000002c46287224 */ /* 0x000fe200078e02ff */
[----:B------:R-:W-:Y:S01]  /*74b0*/  SHF.L.U32 R75, R94, 0x8, RZ ;  /* 0x000000085e4b7819 */ /* 0x000fe200000006ff */
[----:B------:R-:W-:Y:S01]  /*74c0*/  IMAD R41, R70, R45, RZ ;  /* 0x0000002d46297224 */ /* 0x000fe200078e02ff */
[----:B------:R-:W-:Y:S01]  /*74d0*/  SHF.R.S32.HI R74, RZ, 0x18, R74 ;  /* 0x00000018ff4a7819 */ /* 0x000fe2000001144a */
[----:B------:R-:W-:Y:S01]  /*74e0*/  IMAD R43, R76, R72, R43 ;  /* 0x000000484c2b7224 */ /* 0x000fe200078e022b */
[----:B------:R-:W-:Y:S01]  /*74f0*/  SHF.R.S32.HI R75, RZ, 0x18, R75 ;  /* 0x00000018ff4b7819 */ /* 0x000fe2000001144b */
[C---:B------:R-:W-:Y:S01]  /*7500*/  IMAD R42, R70.reuse, R46, RZ ;  /* 0x0000002e462a7224 */ /* 0x040fe200078e02ff */
[----:B------:R-:W-:Y:S01]  /*7510*/  I2IP.S8.S32.SAT R104, R33, R32, R104 ;  /* 0x0000002021687239 */ /* 0x000fe20000001468 */
[----:B------:R-:W-:Y:S01]  /*7520*/  IMAD R40, R73, R72, R40 ;  /* 0x0000004849287224 */ /* 0x000fe200078e0228 */
[----:B------:R-:W-:Y:S01]  /*7530*/  SHF.R.S32.HI R76, RZ, 0x18, R94 ;  /* 0x00000018ff4c7819 */ /* 0x000fe2000001145e */
[----:B------:R-:W-:Y:S01]  /*7540*/  IMAD R47, R70, R47, RZ ;  /* 0x0000002f462f7224 */ /* 0x000fe200078e02ff */
[----:B------:R-:W-:Y:S01]  /*7550*/  I2IP.S8.S32.SAT R105, R43, R38, RZ ;  /* 0x000000262b697239 */ /* 0x000fe200000014ff */
[-C--:B------:R-:W-:Y:S01]  /*7560*/  IMAD R41, R74, R72.reuse, R41 ;  /* 0x000000484a297224 */ /* 0x080fe200078e0229 */
[----:B------:R-:W-:Y:S01]  /*7570*/  PRMT R73, R95, 0x8880, RZ ;  /* 0x000088805f497816 */ /* 0x000fe200000000ff */
[-C--:B------:R-:W-:Y:S01]  /*7580*/  IMAD R42, R75, R72.reuse, R42 ;  /* 0x000000484b2a7224 */ /* 0x080fe200078e022a */
[----:B------:R-:W-:Y:S01]  /*7590*/  SHF.L.U32 R74, R95, 0x10, RZ ;  /* 0x000000105f4a7819 */ /* 0x000fe200000006ff */
[----:B------:R-:W-:Y:S01]  /*75a0*/  IMAD R47, R76, R72, R47 ;  /* 0x000000484c2f7224 */ /* 0x000fe200078e022f */
[----:B------:R-:W-:Y:S01]  /*75b0*/  I2IP.S8.S32.SAT R105, R37, R36, R105 ;  /* 0x0000002425697239 */ /* 0x000fe20000001469 */
[C---:B------:R-:W-:Y:S01]  /*75c0*/  IMAD R44, R70.reuse, R48, RZ ;  /* 0x00000030462c7224 */ /* 0x040fe200078e02ff */
[----:B------:R-:W-:Y:S01]  /*75d0*/  SHF.R.S32.HI R74, RZ, 0x18, R74 ;  /* 0x00000018ff4a7819 */ /* 0x000fe2000001144a */
[----:B------:R-:W-:Y:S01]  /*75e0*/  IMAD.SHL.U32 R76, R95, 0x100, RZ ;  /* 0x000001005f4c7824 */ /* 0x000fe200078e00ff */
[----:B------:R-:W-:Y:S01]  /*75f0*/  I2IP.S8.S32.SAT R106, R47, R42, RZ ;  /* 0x0000002a2f6a7239 */ /* 0x000fe200000014ff */
[----:B------:R-:W-:Y:S01]  /*7600*/  IMAD R45, R70, R49, RZ ;  /* 0x00000031462d7224 */ /* 0x000fe200078e02ff */
[----:B------:R-:W-:Y:S01]  /*7610*/  PRMT R75, R96, 0x8880, RZ ;  /* 0x00008880604b7816 */ /* 0x000fe200000000ff */
[----:B------:R-:W-:Y:S01]  /*7620*/  IMAD R44, R73, R72, R44 ;  /* 0x00000048492c7224 */ /* 0x000fe200078e022c */
[----:B------:R-:W-:Y:S01]  /*7630*/  SHF.R.S32.HI R73, RZ, 0x18, R76 ;  /* 0x00000018ff497819 */ /* 0x000fe2000001144c */
[----:B------:R-:W-:Y:S01]  /*7640*/  IMAD R46, R70, R50, RZ ;  /* 0x00000032462e7224 */ /* 0x000fe200078e02ff */
[----:B------:R-:W-:Y:S01]  /*7650*/  I2IP.S8.S32.SAT R106, R41, R40, R106 ;  /* 0x00000028296a7239 */ /* 0x000fe2000000146a */
[----:B------:R-:W-:Y:S01]  /*7660*/  IMAD R45, R74, R72, R45 ;  /* 0x000000484a2d7224 */ /* 0x000fe200078e022d */
[----:B------:R-:W-:Y:S01]  /*7670*/  SHF.R.S32.HI R74, RZ, 0x18, R95 ;  /* 0x00000018ff4a7819 */ /* 0x000fe2000001145f */
[----:B------:R-:W-:Y:S01]  /*7680*/  IMAD R51, R70, R51, RZ ;  /* 0x0000003346337224 */ /* 0x000fe200078e02ff */
[----:B------:R-:W-:Y:S01]  /*7690*/  SHF.L.U32 R76, R96, 0x8, RZ ;  /* 0x00000008604c7819 */ /* 0x000fe200000006ff */
[----:B------:R-:W-:Y:S02]  /*76a0*/  IMAD R48, R70, R52, RZ ;  /* 0x0000003446307224 */ /* 0x000fe400078e02ff */
[-C--:B------:R-:W-:Y:S01]  /*76b0*/  IMAD R46, R73, R72.reuse, R46 ;  /* 0x00000048492e7224 */ /* 0x080fe200078e022e */
[----:B------:R-:W-:Y:S01]  /*76c0*/  SHF.R.S32.HI R73, RZ, 0x18, R77 ;  /* 0x00000018ff497819 */ /* 0x000fe2000001144d */
[-C--:B------:R-:W-:Y:S01]  /*76d0*/  IMAD R51, R74, R72.reuse, R51 ;  /* 0x000000484a337224 */ /* 0x080fe200078e0233 */
[----:B------:R-:W-:Y:S01]  /*76e0*/  SHF.R.S32.HI R74, RZ, 0x18, R96 ;  /* 0x00000018ff4a7819 */ /* 0x000fe20000011460 */
[----:B------:R-:W-:Y:S01]  /*76f0*/  IMAD R49, R70, R53, RZ ;  /* 0x0000003546317224 */ /* 0x000fe200078e02ff */
[----:B------:R-:W-:Y:S01]  /*7700*/  SHF.L.U32 R77, R98, 0x8, RZ ;  /* 0x00000008624d7819 */ /* 0x000fe200000006ff */
[----:B------:R-:W-:Y:S01]  /*7710*/  IMAD R48, R75, R72, R48 ;  /* 0x000000484b307224 */ /* 0x000fe200078e0230 */
[----:B------:R-:W-:Y:S01]  /*7720*/  SHF.R.S32.HI R75, RZ, 0x18, R76 ;  /* 0x00000018ff4b7819 */ /* 0x000fe2000001144c */
[C---:B------:R-:W-:Y:S01]  /*7730*/  IMAD R50, R70.reuse, R54, RZ ;  /* 0x0000003646327224 */ /* 0x040fe200078e02ff */
[----:B------:R-:W-:Y:S01]  /*7740*/  I2IP.S8.S32.SAT R107, R51, R46, RZ ;  /* 0x0000002e336b7239 */ /* 0x000fe200000014ff */
[C---:B------:R-:W-:Y:S01]  /*7750*/  IMAD R55, R70.reuse, R55, RZ ;  /* 0x0000003746377224 */ /* 0x040fe200078e02ff */
[----:B------:R-:W-:Y:S01]  /*7760*/  SHF.L.U32 R76, R97, 0x10, RZ ;  /* 0x00000010614c7819 */ /* 0x000fe200000006ff */
[----:B------:R-:W-:Y:S01]  /*7770*/  IMAD R49, R73, R72, R49 ;  /* 0x0000004849317224 */ /* 0x000fe200078e0231 */
[----:B------:R-:W-:Y:S01]  /*7780*/  PRMT R73, R97, 0x8880, RZ ;  /* 0x0000888061497816 */ /* 0x000fe200000000ff */
[----:B------:R-:W-:Y:S01]  /*7790*/  IMAD R52, R70, R56, RZ ;  /* 0x0000003846347224 */ /* 0x000fe200078e02ff */
[----:B------:R-:W-:Y:S01]  /*77a0*/  I2IP.S8.S32.SAT R107, R45, R44, R107 ;  /* 0x0000002c2d6b7239 */ /* 0x000fe2000000146b */
[-C--:B------:R-:W-:Y:S01]  /*77b0*/  IMAD R50, R75, R72.reuse, R50 ;  /* 0x000000484b327224 */ /* 0x080fe200078e0232 */
[----:B------:R-:W-:Y:S01]  /*77c0*/  PRMT R75, R98, 0x8880, RZ ;  /* 0x00008880624b7816 */ /* 0x000fe200000000ff */
[-C--:B------:R-:W-:Y:S01]  /*77d0*/  IMAD R55, R74, R72.reuse, R55 ;  /* 0x000000484a377224 */ /* 0x080fe200078e0237 */
[----:B------:R-:W-:Y:S01]  /*77e0*/  SHF.R.S32.HI R74, RZ, 0x18, R76 ;  /* 0x00000018ff4a7819 */ /* 0x000fe2000001144c */
[----:B------:R-:W-:Y:S01]  /*77f0*/  IMAD R52, R73, R72, R52 ;  /* 0x0000004849347224 */ /* 0x000fe200078e0234 */
[----:B------:R-:W-:Y:S01]  /*7800*/  SHF.L.U32 R73, R97, 0x8, RZ ;  /* 0x0000000861497819 */ /* 0x000fe200000006ff */
[C---:B------:R-:W-:Y:S01]  /*7810*/  IMAD R53, R70.reuse, R57, RZ ;  /* 0x0000003946357224 */ /* 0x040fe200078e02ff */
[----:B------:R1:W-:Y:S01]  /*7820*/  STS.128 [R158+0x4200], R104 ;  /* 0x004200689e007388 */ /* 0x0003e20000000c00 */
[----:B------:R-:W-:Y:S01]  /*7830*/  IMAD R54, R70, R58, RZ ;  /* 0x0000003a46367224 */ /* 0x000fe200078e02ff */
[----:B------:R-:W-:Y:S01]  /*7840*/  SHF.R.S32.HI R73, RZ, 0x18, R73 ;  /* 0x00000018ff497819 */ /* 0x000fe20000011449 */
[----:B------:R-:W-:Y:S01]  /*7850*/  IMAD R53, R74, R72, R53 ;  /* 0x000000484a357224 */ /* 0x000fe200078e0235 */
[----:B------:R-:W-:Y:S01]  /*7860*/  SHF.L.U32 R76, R98, 0x10, RZ ;  /* 0x00000010624c7819 */ /* 0x000fe200000006ff */
[C---:B------:R-:W-:Y:S01]  /*7870*/  IMAD R59, R70.reuse, R59, RZ ;  /* 0x0000003b463b7224 */ /* 0x040fe200078e02ff */
[----:B------:R-:W-:Y:S01]  /*7880*/  SHF.R.S32.HI R74, RZ, 0x18, R97 ;  /* 0x00000018ff4a7819 */ /* 0x000fe20000011461 */
[C---:B------:R-:W-:Y:S01]  /*7890*/  IMAD R56, R70.reuse, R60, RZ ;  /* 0x0000003c46387224 */ /* 0x040fe200078e02ff */
[----:B------:R-:W-:Y:S01]  /*78a0*/  I2IP.S8.S32.SAT R108, R55, R50, RZ ;  /* 0x00000032376c7239 */ /* 0x000fe200000014ff */
[----:B------:R-:W-:Y:S01]  /*78b0*/  IMAD R54, R73, R72, R54 ;  /* 0x0000004849367224 */ /* 0x000fe200078e0236 */
[----:B------:R-:W-:Y:S01]  /*78c0*/  SHF.R.S32.HI R76, RZ, 0x18, R76 ;  /* 0x00000018ff4c7819 */ /* 0x000fe2000001144c */
[----:B------:R-:W-:Y:S01]  /*78d0*/  IMAD R57, R70, R61, RZ ;  /* 0x0000003d46397224 */ /* 0x000fe200078e02ff */
[----:B------:R-:W-:Y:S01]  /*78e0*/  I2IP.S8.S32.SAT R108, R49, R48, R108 ;  /* 0x00000030316c7239 */ /* 0x000fe2000000146c */
[----:B------:R-:W-:Y:S01]  /*78f0*/  IMAD R59, R74, R72, R59 ;  /* 0x000000484a3b7224 */ /* 0x000fe200078e023b */
[----:B------:R-:W-:Y:S01]  /*7900*/  SHF.R.S32.HI R77, RZ, 0x18, R77 ;  /* 0x00000018ff4d7819 */ /* 0x000fe2000001144d */
[----:B------:R-:W-:Y:S01]  /*7910*/  IMAD R58, R70, R62, RZ ;  /* 0x0000003e463a7224 */ /* 0x000fe200078e02ff */
[----:B------:R-:W-:Y:S01]  /*7920*/  SHF.R.S32.HI R73, RZ, 0x18, R98 ;  /* 0x00000018ff497819 */ /* 0x000fe20000011462 */
[----:B------:R-:W-:Y:S01]  /*7930*/  IMAD R56, R75, R72, R56 ;  /* 0x000000484b387224 */ /* 0x000fe200078e0238 */
[----:B------:R-:W-:Y:S01]  /*7940*/  I2IP.S8.S32.SAT R109, R59, R54, RZ ;  /* 0x000000363b6d7239 */ /* 0x000fe200000014ff */
[----:B------:R-:W-:Y:S01]  /*7950*/  IMAD R57, R76, R72, R57 ;  /* 0x000000484c397224 */ /* 0x000fe200078e0239 */
[C---:B------:R-:W-:Y:S01]  /*7960*/  PRMT R75, R99.reuse, 0x8880, RZ ;  /* 0x00008880634b7816 */ /* 0x040fe200000000ff */
[----:B------:R-:W-:Y:S01]  /*7970*/  IMAD.U32 R74, R99, 0x10000, RZ ;  /* 0x00010000634a7824 */ /* 0x000fe200078e00ff */
[----:B------:R-:W-:Y:S01]  /*7980*/  I2IP.S8.S32.SAT R109, R53, R52, R109 ;  /* 0x00000034356d7239 */ /* 0x000fe2000000146d */
[C---:B------:R-:W-:Y:S01]  /*7990*/  IMAD R63, R70.reuse, R63, RZ ;  /* 0x0000003f463f7224 */ /* 0x040fe200078e02ff */
[----:B------:R-:W-:Y:S01]  /*79a0*/  SHF.R.S32.HI R76, RZ, 0x18, R99 ;  /* 0x00000018ff4c7819 */ /* 0x000fe20000011463 */
[----:B------:R-:W-:Y:S01]  /*79b0*/  IMAD R58, R77, R72, R58 ;  /* 0x000000484d3a7224 */ /* 0x000fe200078e023a */
[----:B------:R-:W-:Y:S01]  /*79c0*/  SHF.L.U32 R77, R99, 0x8, RZ ;  /* 0x00000008634d7819 */ /* 0x000fe200000006ff */
[C---:B------:R-:W-:Y:S01]  /*79d0*/  IMAD R60, R70.reuse, R64, RZ ;  /* 0x00000040463c7224 */ /* 0x040fe200078e02ff */
[----:B------:R-:W-:Y:S01]  /*79e0*/  SHF.R.S32.HI R74, RZ, 0x18, R74 ;  /* 0x00000018ff4a7819 */ /* 0x000fe2000001144a */
[C---:B------:R-:W-:Y:S01]  /*79f0*/  IMAD R61, R70.reuse, R65, RZ ;  /* 0x00000041463d7224 */ /* 0x040fe200078e02ff */
[----:B------:R-:W-:Y:S01]  /*7a00*/  SHF.R.S32.HI R77, RZ, 0x18, R77 ;  /* 0x00000018ff4d7819 */ /* 0x000fe2000001144d */
[-C--:B------:R-:W-:Y:S02]  /*7a10*/  IMAD R63, R73, R72.reuse, R63 ;  /* 0x00000048493f7224 */ /* 0x080fe400078e023f */
[----:B------:R-:W-:Y:S02]  /*7a20*/  IMAD R60, R75, R72, R60 ;  /* 0x000000484b3c7224 */ /* 0x000fe400078e023c */
[----:B------:R-:W-:Y:S01]  /*7a30*/  IMAD R62, R70, R66, RZ ;  /* 0x00000042463e7224 */ /* 0x000fe200078e02ff */
[----:B------:R-:W-:Y:S01]  /*7a40*/  I2IP.S8.S32.SAT R110, R63, R58, RZ ;  /* 0x0000003a3f6e7239 */ /* 0x000fe200000014ff */
[----:B------:R-:W-:Y:S02]  /*7a50*/  IMAD R61, R74, R72, R61 ;  /* 0x000000484a3d7224 */ /* 0x000fe400078e023d */
[----:B------:R-:W-:Y:S01]  /*7a60*/  IMAD R67, R70, R67, RZ ;  /* 0x0000004346437224 */ /* 0x000fe200078e02ff */
[----:B------:R-:W-:Y:S01]  /*7a70*/  I2IP.S8.S32.SAT R110, R57, R56, R110 ;  /* 0x00000038396e7239 */ /* 0x000fe2000000146e */
[-C--:B------:R-:W-:Y:S02]  /*7a80*/  IMAD R62, R77, R72.reuse, R62 ;  /* 0x000000484d3e7224 */ /* 0x080fe400078e023e */
[----:B------:R-:W-:Y:S05]  /*7a90*/  IMAD R67, R76, R72, R67 ;  /* 0x000000484c437224 */ /* 0x000fea00078e0243 */
[----:B------:R-:W-:Y:S04]  /*7aa0*/  I2IP.S8.S32.SAT R111, R67, R62, RZ ;  /* 0x0000003e436f7239 */ /* 0x000fe800000014ff */
[----:B------:R-:W-:Y:S05]  /*7ab0*/  I2IP.S8.S32.SAT R111, R61, R60, R111 ;  /* 0x0000003c3d6f7239 */ /* 0x000fea000000146f */
[----:B------:R1:W-:Y:S01]  /*7ac0*/  STS.128 [R157+0x4200], R108 ;  /* 0x0042006c9d007388 */ /* 0x0003e20000000c00 */
[----:B------:R-:W-:Y:S01]  /*7ad0*/  @!PT LDS RZ, [RZ] ;  /* 0x00000000fffff984 */ /* 0x000fe20000000800 */
[----:B------:R-:W-:Y:S01]  /*7ae0*/  @!PT LDS RZ, [RZ] ;  /* 0x00000000fffff984 */ /* 0x000fe20000000800 */
[----:B------:R-:W-:Y:S01]  /*7af0*/  @!PT LDS RZ, [RZ] ;  /* 0x00000000fffff984 */ /* 0x000fe20000000800 */
[----:B------:R-:W-:Y:S01]  /*7b00*/  @!PT LDS RZ, [RZ] ;  /* 0x00000000fffff984 */ /* 0x000fe20000000800 */
[----:B------:R2:W-:Y:S07]  /*7b10*/  MEMBAR.ALL.CTA ;  /* 0x0000000000007992 */ /* 0x0005ee0000008000 */
[----:B--2---:R-:W2:Y:S02]  /*7b20*/  FENCE.VIEW.ASYNC.S ;  /* 0x00000000000073c6 */ /* 0x004ea40000000000 */
[----:B--2---:R-:W-:Y:S06]  /*7b30*/  BAR.SYNC.DEFER_BLOCKING 0x1, 0x80 ;  /* 0x0042000000007b1d */ /* 0x004fec0000010000 */
[----:B------:R-:W-:Y:S05]  /*7b40*/  @P0 BRA `(.L_x_117) ;  /* 0x0000000000280947 */ /* 0x000fea0003800000 */
[----:B------:R-:W2:Y:S01]  /*7b50*/  LDCU.64 UR6, c[0x0][0x348] ;  /* 0x00006900ff0677ac */ /* 0x000ea20008000a00 */
[----:B------:R-:W-:Y:S01]  /*7b60*/  UIADD3 UR4, UPT, UPT, UR44, 0x4200, URZ ;  /* 0x000042002c047890 */ /* 0x000fe2000fffe0ff */
[----:B------:R-:W-:Y:S05]  /*7b70*/  UMOV UR51, UR36 ;  /* 0x0000002400337c82 */ /* 0x000fea0008000000 */
[----:B------:R-:W-:Y:S04]  /*7b80*/  MOV R155, UR4 ;  /* 0x00000004009b7c02 */ /* 0x000fe80008000f00 */
[----:B------:R-:W-:Y:S01]  /*7b90*/  R2UR UR48, R155 ;  /* 0x000000009b3072ca */ /* 0x000fe200000e0000 */
[----:B--2---:R-:W-:Y:S04]  /*7ba0*/  UIADD3 UR4, UP0, UPT, UR6, 0x680, URZ ;  /* 0x0000068006047890 */ /* 0x004fe8000ff1e0ff */
[----:B------:R-:W-:Y:S09]  /*7bb0*/  UIADD3.X UR5, UPT, UPT, URZ, UR7, URZ, UP0, !UPT ;  /* 0x00000007ff057290 */ /* 0x000ff200087fe4ff */
[----:B------:R2:W-:Y:S01]  /*7bc0*/  UTMASTG.3D [UR48], [UR4] ;  /* 0x00000030040073b5 */ /* 0x0005e20008010000 */
[----:B------:R0:W-:Y:S01]  /*7bd0*/  UTMACMDFLUSH ;  /* 0x00000000000079b7 */ /* 0x0001e20000000000 */
[----:B--2---:R-:W-:Y:S04]  /*7be0*/  DEPBAR.LE SB0, 0x1 ;  /* 0x000080400000791a */ /* 0x004fe80000000000 */
.L_x_117:
[----:B------:R-:W-:Y:S05]  /*7bf0*/  BSYNC.RECONVERGENT B0 ;  /* 0x0000000000007941 */ /* 0x000fea0003800200 */
.L_x_116:
[----:B------:R-:W-:Y:S06]  /*7c00*/  BAR.SYNC.DEFER_BLOCKING 0x1, 0x80 ;  /* 0x0042000000007b1d */ /* 0x000fec0000010000 */
[----:B------:R-:W2:Y:S01]  /*7c10*/  @P6 SYNCS.PHASECHK.TRANS64.TRYWAIT P0, [R114+URZ+0x80], R115 ;  /* 0x00008073720065a7 */ /* 0x000ea200080011ff */
[----:B------:R-:W-:Y:S01]  /*7c20*/  BSSY B1, `(.L_x_118) ;  /* 0x0000023000017945 */ /* 0x000fe20003800000 */
[----:B--2---:R-:W-:Y:S03]  /*7c30*/  @P6 SEL R78, RZ, 0x1, !P0 ;  /* 0x00000001ff4e6807 */ /* 0x004fe60004000000 */
[----:B------:R-:W-:Y:S05]  /*7c40*/  @!P6 BRA `(.L_x_119) ;  /* 0x000000000080e947 */ /* 0x000fea0003800000 */
[----:B------:R-:W-:Y:S01]  /*7c50*/  ISETP.NE.AND P1, PT, R79, RZ, PT ;  /* 0x000000ff4f00720c */ /* 0x000fe20003f25270 */
[----:B------:R-:W-:Y:S01]  /*7c60*/  BSSY B0, `(.L_x_120) ;  /* 0x000000a000007945 */ /* 0x000fe20003800000 */
[----:B------:R-:W-:Y:S11]  /*7c70*/  ISETP.NE.AND P0, PT, R78, RZ, PT ;  /* 0x000000ff4e00720c */ /* 0x000ff60003f05270 */
[----:B------:R-:W-:Y:S04]  /*7c80*/  @P1 IMAD R113, R150, 0x2000, R113 ;  /* 0x0000200096711824 */ /* 0x000fe800078e0271 */
[--C-:B------:R-:W-:Y:S01]  /*7c90*/  @P1 IMAD.IADD R112, R112, 0x1, R113.reuse ;  /* 0x0000000170701824 */ /* 0x100fe200078e0271 */
[----:B------:R-:W-:Y:S01]  /*7ca0*/  @P1 IADD3 R2, PT, PT, R154, R113, RZ ;  /* 0x000000719a021210 */ /* 0x000fe20007ffe0ff */
[----:B------:R-:W-:Y:S01]  /*7cb0*/  @P1 IMAD.IADD R0, R153, 0x1, R113 ;  /* 0x0000000199001824 */ /* 0x000fe200078e0271 */
[----:B------:R-:W-:Y:S06]  /*7cc0*/  @P0 BRA `(.L_x_121) ;  /* 0x00000000000c0947 */ /* 0x000fec0003800000 */
[----:B------:R-:W-:Y:S04]  /*7cd0*/  SHF.L.U32 R3, R148, 0x1f, RZ ;  /* 0x0000001f94037819 */ /* 0x000fe800000006ff */
[----:B------:R-:W2:Y:S02]  /*7ce0*/  SYNCS.PHASECHK.TRANS64.TRYWAIT P0, [R114+URZ+0x80], R3 ;  /* 0x00008003720075a7 */ /* 0x000ea400080011ff */
[----:B--2---:R-:W-:Y:S05]  /*7cf0*/  @!P0 BRA `(.L_x_122) ;  /* 0x0000002000a88947 */ /* 0x004fea0003800000 */
.L_x_121:
[----:B------:R-:W-:Y:S05]  /*7d00*/  BSYNC B0 ;  /* 0x0000000000007941 */ /* 0x000fea0003800000 */
.L_x_120:
[----:B------:R-:W-:Y:S01]  /*7d10*/  ISETP.NE.AND P0, PT, R79, RZ, PT ;  /* 0x000000ff4f00720c */ /* 0x000fe20003f05270 */
[----:B--2---:R-:W-:Y:S02]  /*7d20*/  VIADD R114, R114, 0x90 ;  /* 0x0000009072727836 */ /* 0x004fe40000000000 */
[----:B------:R-:W-:Y:S02]  /*7d30*/  IMAD.U32 R3, RZ, RZ, UR46 ;  /* 0x0000002eff037e24 */ /* 0x000fe4000f8e00ff */
[----:B------:R-:W-:Y:S03]  /*7d40*/  VIADD R150, R150, 0x1 ;  /* 0x0000000196967836 */ /* 0x000fe60000000000 */
[----:B------:R-:W-:Y:S05]  /*7d50*/  PRMT R3, R3, 0x654, R114 ;  /* 0x0000065403037816 */ /* 0x000fea0000000072 */
[----:B------:R2:W3:Y:S04]  /*7d60*/  @P0 LDS.128 R80, [R113+0x200] ;  /* 0x0002000071500984 */ /* 0x0004e80000000c00 */
[----:B------:R2:W4:Y:S04]  /*7d70*/  @P0 LDS.128 R84, [R2+0x200] ;  /* 0x0002000002540984 */ /* 0x0005280000000c00 */
        /* <DEDUP_REMOVED lines=9> */
[----:B------:R-:W-:Y:S01]  /*7e10*/  SEL R150, R150, RZ, P0 ;  /* 0x000000ff96967207 */ /* 0x000fe20000000000 */
[----:B-----5:R5:W-:Y:S02]  /*7e20*/  SYNCS.ARRIVE.TRANS64.RED.A1T0 RZ, [R3+URZ], RZ ;  /* 0x000000ff03ff79a7 */ /* 0x020be400081004ff */
[----:B-----5:R-:W-:Y:S04]  /*7e30*/  SEL R3, RZ, 0x1, P0 ;  /* 0x00000001ff037807 */ /* 0x020fe80000000000 */
[----:B--234-:R-:W-:Y:S02]  /*7e40*/  LOP3.LUT R148, R148, R3, RZ, 0x3c, !PT ;  /* 0x0000000394947212 */ /* 0x01cfe400078e3cff */
.L_x_119:
[----:B------:R-:W-:Y:S05]  /*7e50*/  BSYNC B1 ;  /* 0x0000000000017941 */ /* 0x000fea0003800000 */
.L_x_118:
[----:B------:R-:W-:Y:S05]  /*7e60*/  VIADD R0, R71, 0x40 ;  /* 0x0000004047007836 */ /* 0x000fea0000000000 */
[----:B------:R-:W-:Y:S04]  /*7e70*/  SHF.R.U32.HI R0, RZ, 0x15, R0 ;  /* 0x00000015ff007819 */ /* 0x000fe80000011600 */
[----:B------:R-:W-:Y:S11]  /*7e80*/  LOP3.LUT P0, RZ, R0, 0x3, R145, 0x48, !PT ;  /* 0x0000000300ff7812 */ /* 0x000ff60007804891 */
[----:B------:R-:W-:Y:S02]  /*7e90*/  @!UPT UIADD3 URZ, UPT, UPT, URZ, URZ, URZ ;  /* 0x000000fffffff290 */ /* 0x000fe4000fffe0ff */
        /* <DEDUP_REMOVED lines=8> */
[----:B------:R-:W5:Y:S01]  /*7f20*/  LDCU.64 UR4, c[0x4][0x10] ;  /* 0x01000200ff0477ac */ /* 0x000f620008000a00 */
[----:B--2---:R-:W-:Y:S01]  /*7f30*/  MOV R5, UR9 ;  /* 0x0000000900057c02 */ /* 0x004fe20008000f00 */
[----:B------:R-:W-:Y:S01]  /*7f40*/  IMAD.U32 R4, RZ, RZ, UR8 ;  /* 0x00000008ff047e24 */ /* 0x000fe2000f8e00ff */
[----:B---3--:R-:W-:Y:S01]  /*7f50*/  MOV R7, UR7 ;  /* 0x0000000700077c02 */ /* 0x008fe20008000f00 */
[----:B------:R-:W-:Y:S01]  /*7f60*/  IMAD.U32 R6, RZ, RZ, UR6 ;  /* 0x00000006ff067e24 */ /* 0x000fe2000f8e00ff */
[----:B-----5:R-:W-:Y:S01]  /*7f70*/  MOV R11, UR5 ;  /* 0x00000005000b7c02 */ /* 0x020fe20008000f00 */
[----:B------:R-:W-:Y:S02]  /*7f80*/  IMAD.U32 R10, RZ, RZ, UR4 ;  /* 0x00000004ff0a7e24 */ /* 0x000fe4000f8e00ff */
[----:B------:R-:W-:Y:S07]  /*7f90*/  LEPC R20, `(.L_x_123) ;  /* 0x000000001014794e */ /* 0x000fee0000000000 */
[----:B-1--4-:R-:W-:Y:S05]  /*7fa0*/  CALL.ABS.NOINC R2 ;  /* 0x0000000002007343 */ /* 0x012fea0003c00000 */
.L_x_123:
[----:B------:R-:W-:Y:S01]  /*7fb0*/  ISETP.NE.AND P0, PT, R156, RZ, PT ;  /* 0x000000ff9c00720c */ /* 0x000fe20003f05270 */
[----:B------:R-:W-:Y:S05]  /*7fc0*/  WARPSYNC.ALL ;  /* 0x0000000000007948 */ /* 0x000fea0003800000 */
[----:B------:R-:W-:Y:S01]  /*7fd0*/  R2UR UR4, R71 ;  /* 0x00000000470472ca */ /* 0x000fe200000e0000 */
[----:B------:R-:W-:Y:S01]  /*7fe0*/  IMAD.U32 R130, R82, 0x10000, RZ ;  /* 0x0001000052827824 */ /* 0x000fe200078e00ff */
[C---:B------:R-:W-:Y:S01]  /*7ff0*/  SHF.L.U32 R75, R80.reuse, 0x10, RZ ;  /* 0x00000010504b7819 */ /* 0x040fe200000006ff */
[----:B------:R-:W-:Y:S01]  /*8000*/  IMAD.U32 R115, R87, 0x10000, RZ ;  /* 0x0001000057737824 */ /* 0x000fe200078e00ff */
[----:B------:R-:W-:Y:S01]  /*8010*/  PRMT R73, R80, 0x8880, RZ ;  /* 0x0000888050497816 */ /* 0x000fe200000000ff */
[----:B-1----:R-:W-:Y:S01]  /*8020*/  IMAD.U32 R104, R96, 0x10000, RZ ;  /* 0x0001000060687824 */ /* 0x002fe200078e00ff */
[----:B------:R-:W-:Y:S01]  /*8030*/  SHF.L.U32 R74, R80, 0x8, RZ ;  /* 0x00000008504a7819 */ /* 0x000fe200000006ff */
[----:B------:R-:W-:Y:S01]  /*8040*/  IMAD.SHL.U32 R123, R84, 0x100, RZ ;  /* 0x00000100547b7824 */ /* 0x000fe200078e00ff */
[----:B------:R-:W-:Y:S01]  /*8050*/  SHF.R.S32.HI R75, RZ, 0x18, R75 ;  /* 0x00000018ff4b7819 */ /* 0x000fe2000001144b */
[----:B------:R-:W-:Y:S01]  /*8060*/  IMAD.SHL.U32 R108, R93, 0x100, RZ ;  /* 0x000001005d6c7824 */ /* 0x000fe200078e00ff */
[----:B------:R-:W-:Y:S01]  /*8070*/  SHF.R.S32.HI R74, RZ, 0x18, R74 ;  /* 0x00000018ff4a7819 */ /* 0x000fe2000001144a */
[----:B------:R-:W-:Y:S01]  /*8080*/  BSSY.RECONVERGENT B0, `(.L_x_124) ;  /* 0x0000122000007945 */ /* 0x000fe20003800200 */
[----:B------:R-:W-:Y:S01]  /*8090*/  SHF.R.S32.HI R76, RZ, 0x18, R80 ;  /* 0x00000018ff4c7819 */ /* 0x000fe20000011450 */
[----:B------:R-:W1:Y:S01]  /*80a0*/  LDTM.x64 R4, tmem[UR4+0x40] ;  /* 0x00004004000479ee */ /* 0x000e620008340000 */
[----:B------:R-:W-:Y:S01]  /*80b0*/  NOP ;  /* 0x0000000000007918 */ /* 0x000fe20000000000 */
[----:B------:R-:W-:Y:S02]  /*80c0*/  IADD3 R146, PT, PT, R146, 0xf0, RZ ;  /* 0x000000f092927810 */ /* 0x000fe40007ffe0ff */
[C---:B------:R-:W-:Y:S02]  /*80d0*/  PRMT R134, R81.reuse, 0x8880, RZ ;  /* 0x0000888051867816 */ /* 0x040fe400000000ff */
[----:B------:R-:W-:Y:S02]  /*80e0*/  LOP3.LUT R146, R146, 0xfefffff8, RZ, 0xc0, !PT ;  /* 0xfefffff892927812 */ /* 0x000fe400078ec0ff */
[----:B------:R-:W-:Y:S02]  /*80f0*/  SHF.L.U32 R133, R81, 0x10, RZ ;  /* 0x0000001051857819 */ /* 0x000fe400000006ff */
[----:B-1----:R1:W-:Y:S01]  /*8100*/  SYNCS.ARRIVE.TRANS64.RED.A1T0 RZ, [R146+URZ], RZ ;  /* 0x000000ff92ff79a7 */ /* 0x0023e200081004ff */
[----:B------:R-:W-:Y:S02]  /*8110*/  PRMT R131, R82, 0x8880, RZ ;  /* 0x0000888052837816 */ /* 0x000fe400000000ff */
[----:B------:R-:W-:Y:S02]  /*8120*/  SHF.R.S32.HI R77, RZ, 0x18, R81 ;  /* 0x00000018ff4d7819 */ /* 0x000fe40000011451 */
[C---:B------:R-:W-:Y:S02]  /*8130*/  PRMT R128, R83.reuse, 0x8880, RZ ;  /* 0x0000888053807816 */ /* 0x040fe400000000ff */
[----:B------:R-:W-:Y:S02]  /*8140*/  SHF.R.S32.HI R78, RZ, 0x18, R82 ;  /* 0x00000018ff4e7819 */ /* 0x000fe40000011452 */
[----:B------:R-:W-:Y:S02]  /*8150*/  SHF.L.U32 R127, R83, 0x10, RZ ;  /* 0x00000010537f7819 */ /* 0x000fe400000006ff */
[----:B------:R-:W-:Y:S02]  /*8160*/  PRMT R125, R84, 0x8880, RZ ;  /* 0x00008880547d7816 */ /* 0x000fe400000000ff */
[----:B------:R-:W-:Y:S01]  /*8170*/  SHF.R.S32.HI R79, RZ, 0x18, R83 ;  /* 0x00000018ff4f7819 */ /* 0x000fe20000011453 */
[C---:B------:R-:W-:Y:S01]  /*8180*/  IMAD R0, R70.reuse, R4, RZ ;  /* 0x0000000446007224 */ /* 0x040fe200078e02ff */
[----:B------:R-:W-:Y:S01]  /*8190*/  SHF.R.S32.HI R4, RZ, 0x18, R133 ;  /* 0x00000018ff047819 */ /* 0x000fe20000011485 */
[----:B------:R-:W-:Y:S01]  /*81a0*/  IMAD R2, R70, R5, RZ ;  /* 0x0000000546027224 */ /* 0x000fe200078e02ff */
[----:B------:R-:W-:Y:S01]  /*81b0*/  SHF.L.U32 R124, R84, 0x10, RZ ;  /* 0x00000010547c7819 */ /* 0x000fe200000006ff */
[C---:B------:R-:W-:Y:S01]  /*81c0*/  IMAD R3, R70.reuse, R6, RZ ;  /* 0x0000000646037224 */ /* 0x040fe200078e02ff */
[----:B------:R-:W-:Y:S01]  /*81d0*/  PRMT R122, R85, 0x8880, RZ ;  /* 0x00008880557a7816 */ /* 0x000fe200000000ff */
[-C--:B------:R-:W-:Y:S01]  /*81e0*/  IMAD R0, R73, R72.reuse, R0 ;  /* 0x0000004849007224 */ /* 0x080fe200078e0200 */
[----:B------:R-:W-:Y:S01]  /*81f0*/  SHF.L.U32 R121, R85, 0x10, RZ ;  /* 0x0000001055797819 */ /* 0x000fe200000006ff */
[----:B------:R-:W-:Y:S01]  /*8200*/  IMAD R7, R70, R7, RZ ;  /* 0x0000000746077224 */ /* 0x000fe200078e02ff */
[C---:B------:R-:W-:Y:S01]  /*8210*/  PRMT R119, R86.reuse, 0x8880, RZ ;  /* 0x0000888056777816 */ /* 0x040fe200000000ff */
[-C--:B------:R-:W-:Y:S01]  /*8220*/  IMAD R2, R75, R72.reuse, R2 ;  /* 0x000000484b027224 */ /* 0x080fe200078e0202 */
[----:B------:R-:W-:Y:S01]  /*8230*/  SHF.L.U32 R118, R86, 0x10, RZ ;  /* 0x0000001056767819 */ /* 0x000fe200000006ff */
[-C--:B------:R-:W-:Y:S01]  /*8240*/  IMAD R3, R74, R72.reuse, R3 ;  /* 0x000000484a037224 */ /* 0x080fe200078e0203 */
[----:B------:R-:W-:Y:S01]  /*8250*/  PRMT R116, R87, 0x8880, RZ ;  /* 0x0000888057747816 */ /* 0x000fe200000000ff */
[----:B------:R-:W-:Y:S01]  /*8260*/  IMAD R7, R76, R72, R7 ;  /* 0x000000484c077224 */ /* 0x000fe200078e0207 */
[----:B------:R-:W-:Y:S01]  /*8270*/  PRMT R113, R92, 0x8880, RZ ;  /* 0x000088805c717816 */ /* 0x000fe200000000ff */
[----:B------:R-:W-:Y:S01]  /*8280*/  IMAD R8, R70, R8, RZ ;  /* 0x0000000846087224 */ /* 0x000fe200078e02ff */
[----:B------:R-:W-:Y:S01]  /*8290*/  SHF.L.U32 R112, R92, 0x10, RZ ;  /* 0x000000105c707819 */ /* 0x000fe200000006ff */
[C---:B------:R-:W-:Y:S01]  /*82a0*/  IMAD R9, R70.reuse, R9, RZ ;  /* 0x0000000946097224 */ /* 0x040fe200078e02ff */
[----:B------:R-:W-:Y:S01]  /*82b0*/  I2IP.S8.S32.SAT R161, R7, R3, RZ ;  /* 0x0000000307a17239 */ /* 0x000fe200000014ff */
[C---:B------:R-:W-:Y:S01]  /*82c0*/  IMAD R10, R70.reuse, R10, RZ ;  /* 0x0000000a460a7224 */ /* 0x040fe200078e02ff */
[----:B------:R-:W-:Y:S01]  /*82d0*/  MOV R3, R134 ;  /* 0x0000008600037202 */ /* 0x000fe20000000f00 */
[C---:B------:R-:W-:Y:S01]  /*82e0*/  IMAD R7, R70.reuse, R20, RZ ;  /* 0x0000001446077224 */ /* 0x040fe200078e02ff */
[----:B------:R-:W-:Y:S01]  /*82f0*/  PRMT R110, R93, 0x8880, RZ ;  /* 0x000088805d6e7816 */ /* 0x000fe200000000ff */
[----:B------:R-:W-:Y:S01]  /*8300*/  IMAD R11, R70, R11, RZ ;  /* 0x0000000b460b7224 */ /* 0x000fe200078e02ff */
[----:B------:R-:W-:Y:S01]  /*8310*/  SHF.R.S32.HI R89, RZ, 0x18, R92 ;  /* 0x00000018ff597819 */ /* 0x000fe2000001145c */
[-C--:B------:R-:W-:Y:S01]  /*8320*/  IMAD R8, R3, R72.reuse, R8 ;  /* 0x0000004803087224 */ /* 0x080fe200078e0208 */
[----:B------:R-:W-:Y:S01]  /*8330*/  MOV R3, R131 ;  /* 0x0000008300037202 */ /* 0x000fe20000000f00 */
[----:B------:R-:W-:Y:S01]  /*8340*/  IMAD R9, R4, R72, R9 ;  /* 0x0000004804097224 */ /* 0x000fe200078e0209 */
[----:B------:R-:W-:Y:S01]  /*8350*/  SHF.R.S32.HI R4, RZ, 0x18, R130 ;  /* 0x00000018ff047819 */ /* 0x000fe20000011482 */
[C---:B------:R-:W-:Y:S01]  /*8360*/  IMAD R20, R70.reuse, R25, RZ ;  /* 0x0000001946147224 */ /* 0x040fe200078e02ff */
[----:B------:R-:W-:Y:S01]  /*8370*/  SHF.L.U32 R109, R93, 0x10, RZ ;  /* 0x000000105d6d7819 */ /* 0x000fe200000006ff */
[----:B------:R-:W-:Y:S01]  /*8380*/  IMAD R25, R70, R30, RZ ;  /* 0x0000001e46197224 */ /* 0x000fe200078e02ff */
[----:B------:R-:W-:Y:S01]  /*8390*/  PRMT R107, R94, 0x8880, RZ ;  /* 0x000088805e6b7816 */ /* 0x000fe200000000ff */
[C---:B------:R-:W-:Y:S01]  /*83a0*/  IMAD R12, R70.reuse, R12, RZ ;  /* 0x0000000c460c7224 */ /* 0x040fe200078e02ff */
[----:B------:R-:W-:Y:S01]  /*83b0*/  SHF.R.S32.HI R91, RZ, 0x18, R93 ;  /* 0x00000018ff5b7819 */ /* 0x000fe2000001145d */
[----:B------:R-:W-:Y:S01]  /*83c0*/  IMAD R6, R70, R19, RZ ;  /* 0x0000001346067224 */ /* 0x000fe200078e02ff */
[----:B------:R-:W-:Y:S01]  /*83d0*/  SHF.L.U32 R105, R94, 0x10, RZ ;  /* 0x000000105e697819 */ /* 0x000fe200000006ff */
[C---:B------:R-:W-:Y:S01]  /*83e0*/  IMAD R30, R70.reuse, R35, RZ ;  /* 0x00000023461e7224 */ /* 0x040fe200078e02ff */
[C---:B------:R-:W-:Y:S01]  /*83f0*/  PRMT R101, R95.reuse, 0x8880, RZ ;  /* 0x000088805f657816 */ /* 0x040fe200000000ff */
[C---:B------:R-:W-:Y:S01]  /*8400*/  IMAD R19, R70.reuse, R24, RZ ;  /* 0x0000001846137224 */ /* 0x040fe200078e02ff */
[----:B------:R-:W-:Y:S01]  /*8410*/  SHF.R.S32.HI R93, RZ, 0x18, R94 ;  /* 0x00000018ff5d7819 */ /* 0x000fe2000001145e */
[C---:B------:R-:W-:Y:S01]  /*8420*/  IMAD R35, R70.reuse, R40, RZ ;  /* 0x0000002846237224 */ /* 0x040fe200078e02ff */
[----:B------:R-:W-:Y:S01]  /*8430*/  SHF.L.U32 R100, R95, 0x10, RZ ;  /* 0x000000105f647819 */ /* 0x000fe200000006ff */
[----:B------:R-:W-:Y:S01]  /*8440*/  IMAD R13, R70, R13, RZ ;  /* 0x0000000d460d7224 */ /* 0x000fe200078e02ff */
[----:B------:R-:W-:Y:S01]  /*8450*/  PRMT R106, R96, 0x8880, RZ ;  /* 0x00008880606a7816 */ /* 0x000fe200000000ff */
[C---:B------:R-:W-:Y:S01]  /*8460*/  IMAD R24, R70.reuse, R29, RZ ;  /* 0x0000001d46187224 */ /* 0x040fe200078e02ff */
[----:B------:R-:W-:Y:S01]  /*8470*/  SHF.R.S32.HI R73, RZ, 0x18, R96 ;  /* 0x00000018ff497819 */ /* 0x000fe20000011460 */
[C---:B------:R-:W-:Y:S01]  /*8480*/  IMAD R40, R70.reuse, R45, RZ ;  /* 0x0000002d46287224 */ /* 0x040fe200078e02ff */
[----:B------:R-:W-:Y:S01]  /*8490*/  SHF.L.U32 R90, R97, 0x10, RZ ;  /* 0x00000010615a7819 */ /* 0x000fe200000006ff */
[C---:B------:R-:W-:Y:S01]  /*84a0*/  IMAD R29, R70.reuse, R34, RZ ;  /* 0x00000022461d7224 */ /* 0x040fe200078e02ff */
[----:B------:R-:W-:Y:S01]  /*84b0*/  SHF.R.S32.HI R75, RZ, 0x18, R97 ;  /* 0x00000018ff4b7819 */ /* 0x000fe20000011461 */
[C---:B------:R-:W-:Y:S01]  /*84c0*/  IMAD R45, R70.reuse, R50, RZ ;  /* 0x00000032462d7224 */ /* 0x040fe200078e02ff */
[C---:B------:R-:W-:Y:S01]  /*84d0*/  PRMT R80, R99.reuse, 0x8880, RZ ;  /* 0x0000888063507816 */ /* 0x040fe200000000ff */
[C---:B------:R-:W-:Y:S01]  /*84e0*/  IMAD R14, R70.reuse, R14, RZ ;  /* 0x0000000e460e7224 */ /* 0x040fe200078e02ff */
[----:B------:R-:W-:Y:S01]  /*84f0*/  SHF.L.U32 R76, R99, 0x10, RZ ;  /* 0x00000010634c7819 */ /* 0x000fe200000006ff */
[C---:B------:R-:W-:Y:S01]  /*8500*/  IMAD R34, R70.reuse, R39, RZ ;  /* 0x0000002746227224 */ /* 0x040fe200078e02ff */
[----:B------:R-:W-:Y:S01]  /*8510*/  SHF.L.U32 R132, R81, 0x8, RZ ;  /* 0x0000000851847819 */ /* 0x000fe200000006ff */
[C---:B------:R-:W-:Y:S01]  /*8520*/  IMAD R50, R70.reuse, R55, RZ ;  /* 0x0000003746327224 */ /* 0x040fe200078e02ff */
[----:B------:R-:W-:Y:S01]  /*8530*/  SHF.R.S32.HI R81, RZ, 0x18, R84 ;  /* 0x00000018ff517819 */ /* 0x000fe20000011454 */
[C---:B------:R-:W-:Y:S01]  /*8540*/  IMAD R39, R70.reuse, R44, RZ ;  /* 0x0000002c46277224 */ /* 0x040fe200078e02ff */
[----:B------:R-:W-:Y:S01]  /*8550*/  SHF.R.S32.HI R5, RZ, 0x18, R132 ;  /* 0x00000018ff057819 */ /* 0x000fe20000011484 */
[----:B------:R-:W-:Y:S01]  /*8560*/  IMAD R55, R70, R60, RZ ;  /* 0x0000003c46377224 */ /* 0x000fe200078e02ff */
[----:B------:R-:W-:Y:S01]  /*8570*/  SHF.L.U32 R84, R98, 0x10, RZ ;  /* 0x0000001062547819 */ /* 0x000fe200000006ff */
[----:B------:R-:W-:Y:S01]  /*8580*/  IMAD R15, R70, R15, RZ ;  /* 0x0000000f460f7224 */ /* 0x000fe200078e02ff */
[----:B------:R-:W-:Y:S01]  /*8590*/  SHF.L.U32 R129, R82, 0x8, RZ ;  /* 0x0000000852817819 */ /* 0x000fe200000006ff */
[-C--:B------:R-:W-:Y:S01]  /*85a0*/  IMAD R10, R5, R72.reuse, R10 ;  /* 0x00000048050a7224 */ /* 0x080fe200078e020a */
[----:B------:R-:W-:Y:S01]  /*85b0*/  SHF.L.U32 R126, R83, 0x8, RZ ;  /* 0x00000008537e7819 */ /* 0x000fe200000006ff */
[-C--:B------:R-:W-:Y:S01]  /*85c0*/  IMAD R11, R77, R72.reuse, R11 ;  /* 0x000000484d0b7224 */ /* 0x080fe200078e020b */
[----:B------:R-:W-:Y:S01]  /*85d0*/  SHF.R.S32.HI R5, RZ, 0x18, R129 ;  /* 0x00000018ff057819 */ /* 0x000fe20000011481 */
[-C--:B------:R-:W-:Y:S01]  /*85e0*/  IMAD R12, R3, R72.reuse, R12 ;  /* 0x00000048030c7224 */ /* 0x080fe200078e020c */
[----:B------:R-:W-:Y:S01]  /*85f0*/  SHF.R.S32.HI R83, RZ, 0x18, R85 ;  /* 0x00000018ff537819 */ /* 0x000fe20000011455 */
[----:B------:R-:W-:Y:S01]  /*8600*/  IMAD R13, R4, R72, R13 ;  /* 0x00000048040d7224 */ /* 0x000fe200078e020d */
[----:B------:R-:W-:Y:S01]  /*8610*/  SHF.L.U32 R120, R85, 0x8, RZ ;  /* 0x0000000855787819 */ /* 0x000fe200000006ff */
[C---:B------:R-:W-:Y:S01]  /*8620*/  IMAD R44, R70.reuse, R49, RZ ;  /* 0x00000031462c7224 */ /* 0x040fe200078e02ff */
[----:B------:R-:W-:Y:S01]  /*8630*/  SHF.R.S32.HI R85, RZ, 0x18, R86 ;  /* 0x00000018ff557819 */ /* 0x000fe20000011456 */
[C---:B------:R-:W-:Y:S01]  /*8640*/  IMAD R60, R70.reuse, R65, RZ ;  /* 0x00000041463c7224 */ /* 0x040fe200078e02ff */
[----:B------:R-:W-:Y:S01]  /*8650*/  I2IP.S8.S32.SAT R65, R11, R10, RZ ;  /* 0x0000000a0b417239 */ /* 0x000fe200000014ff */
[C---:B------:R-:W-:Y:S01]  /*8660*/  IMAD R49, R70.reuse, R54, RZ ;  /* 0x0000003646317224 */ /* 0x040fe200078e02ff */
[----:B------:R-:W-:Y:S01]  /*8670*/  SHF.R.S32.HI R11, RZ, 0x18, R127 ;  /* 0x00000018ff0b7819 */ /* 0x000fe2000001147f */
[----:B------:R-:W-:Y:S01]  /*8680*/  IMAD R14, R5, R72, R14 ;  /* 0x00000048050e7224 */ /* 0x000fe200078e020e */
[----:B------:R-:W-:Y:S01]  /*8690*/  I2IP.S8.S32.SAT R65, R9, R8, R65 ;  /* 0x0000000809417239 */ /* 0x000fe20000001441 */
[C---:B------:R-:W-:Y:S01]  /*86a0*/  IMAD R3, R70.reuse, R16, RZ ;  /* 0x0000001046037224 */ /* 0x040fe200078e02ff */
[----:B------:R-:W-:Y:S01]  /*86b0*/  SHF.R.S32.HI R9, RZ, 0x18, R124 ;  /* 0x00000018ff097819 */ /* 0x000fe2000001147c */
[----:B------:R-:W-:Y:S01]  /*86c0*/  IMAD R54, R70, R59, RZ ;  /* 0x0000003b46367224 */ /* 0x000fe200078e02ff */
[----:B------:R-:W-:Y:S01]  /*86d0*/  SHF.R.S32.HI R8, RZ, 0x18, R123 ;  /* 0x00000018ff087819 */ /* 0x000fe2000001147b */
[----:B------:R-:W-:Y:S01]  /*86e0*/  IMAD.MOV.U32 R10, RZ, RZ, R128 ;  /* 0x000000ffff0a7224 */ /* 0x000fe200078e0080 */
[----:B------:R-:W-:Y:S01]  /*86f0*/  SHF.L.U32 R117, R86, 0x8, RZ ;  /* 0x0000000856757819 */ /* 0x000fe200000006ff */
[----:B------:R-:W-:Y:S01]  /*8700*/  IMAD R59, R70, R64, RZ ;  /* 0x00000040463b7224 */ /* 0x000fe200078e02ff */
[----:B------:R-:W-:Y:S01]  /*8710*/  I2IP.S8.S32.SAT R64, R2, R0, R161 ;  /* 0x0000000002407239 */ /* 0x000fe200000014a1 */
[----:B------:R-:W-:Y:S01]  /*8720*/  IMAD R15, R78, R72, R15 ;  /* 0x000000484e0f7224 */ /* 0x000fe200078e020f */
[----:B------:R-:W-:Y:S01]  /*8730*/  MOV R2, R125 ;  /* 0x0000007d00027202 */ /* 0x000fe20000000f00 */
[C---:B------:R-:W-:Y:S01]  /*8740*/  IMAD R4, R70.reuse, R17, RZ ;  /* 0x0000001146047224 */ /* 0x040fe200078e02ff */
        /* <DEDUP_REMOVED lines=8> */
[----:B------:R-:W-:Y:S01]  /*87d0*/  MOV R0, R122 ;  /* 0x0000007a00007202 */ /* 0x000fe20000000f00 */
[----:B------:R-:W-:Y:S01]  /*87e0*/  IMAD R16, R70, R21, RZ ;  /* 0x0000001546107224 */ /* 0x000fe200078e02ff */
[----:B------:R-:W-:Y:S01]  /*87f0*/  SHF.R.S32.HI R87, RZ, 0x18, R87 ;  /* 0x00000018ff577819 */ /* 0x000fe20000011457 */
[----:B------:R-:W-:Y:S01]  /*8800*/  IMAD R6, R79, R72, R6 ;  /* 0x000000484f067224 */ /* 0x000fe200078e0206 */
[----:B------:R-:W-:Y:S01]  /*8810*/  SHF.L.U32 R111, R92, 0x8, RZ ;  /* 0x000000085c6f7819 */ /* 0x000fe200000006ff */
[----:B------:R-:W-:Y:S01]  /*8820*/  IMAD R17, R70, R22, RZ ;  /* 0x0000001646117224 */ /* 0x000fe200078e02ff */
[----:B------:R-:W-:Y:S01]  /*8830*/  PRMT R92, R97, 0x8880, RZ ;  /* 0x00008880615c7816 */ /* 0x000fe200000000ff */
[-C--:B------:R-:W-:Y:S01]  /*8840*/  IMAD R7, R2, R72.reuse, R7 ;  /* 0x0000004802077224 */ /* 0x080fe200078e0207 */
[----:B------:R-:W-:Y:S01]  /*8850*/  I2IP.S8.S32.SAT R5, R6, R5, RZ ;  /* 0x0000000506057239 */ /* 0x000fe200000014ff */
[----:B------:R-:W-:Y:S01]  /*8860*/  IMAD R18, R70, R23, RZ ;  /* 0x0000001746127224 */ /* 0x000fe200078e02ff */
[----:B------:R-:W-:Y:S01]  /*8870*/  SHF.R.S32.HI R2, RZ, 0x18, R120 ;  /* 0x00000018ff027819 */ /* 0x000fe20000011478 */
[-C--:B------:R-:W-:Y:S01]  /*8880*/  IMAD R16, R9, R72.reuse, R16 ;  /* 0x0000004809107224 */ /* 0x080fe200078e0210 */
[----:B------:R-:W-:Y:S01]  /*8890*/  SHF.R.S32.HI R9, RZ, 0x18, R121 ;  /* 0x00000018ff097819 */ /* 0x000fe20000011479 */
[----:B------:R-:W-:Y:S01]  /*88a0*/  IMAD R17, R8, R72, R17 ;  /* 0x0000004808117224 */ /* 0x000fe200078e0211 */
[----:B------:R-:W-:Y:S01]  /*88b0*/  SHF.L.U32 R102, R94, 0x8, RZ ;  /* 0x000000085e667819 */ /* 0x000fe200000006ff */
[C---:B------:R-:W-:Y:S01]  /*88c0*/  IMAD R22, R70.reuse, R27, RZ ;  /* 0x0000001b46167224 */ /* 0x040fe200078e02ff */
[----:B------:R-:W-:Y:S01]  /*88d0*/  SHF.L.U32 R94, R95, 0x8, RZ ;  /* 0x000000085f5e7819 */ /* 0x000fe200000006ff */
[----:B------:R-:W-:Y:S01]  /*88e0*/  IMAD R27, R70, R32, RZ ;  /* 0x00000020461b7224 */ /* 0x000fe200078e02ff */
[----:B------:R-:W-:Y:S01]  /*88f0*/  SHF.R.S32.HI R95, RZ, 0x18, R95 ;  /* 0x00000018ff5f7819 */ /* 0x000fe2000001145f */
[----:B------:R-:W-:Y:S01]  /*8900*/  IMAD R18, R81, R72, R18 ;  /* 0x0000004851127224 */ /* 0x000fe200078e0212 */
[----:B------:R-:W-:Y:S01]  /*8910*/  SHF.L.U32 R103, R96, 0x8, RZ ;  /* 0x0000000860677819 */ /* 0x000fe200000006ff */
[C---:B------:R-:W-:Y:S01]  /*8920*/  IMAD R32, R70.reuse, R37, RZ ;  /* 0x0000002546207224 */ /* 0x040fe200078e02ff */
[----:B------:R-:W-:Y:S01]  /*8930*/  SHF.L.U32 R88, R97, 0x8, RZ ;  /* 0x0000000861587819 */ /* 0x000fe200000006ff */
[----:B------:R-:W-:Y:S01]  /*8940*/  IMAD R21, R70, R26, RZ ;  /* 0x0000001a46157224 */ /* 0x000fe200078e02ff */
[----:B------:R-:W-:Y:S01]  /*8950*/  I2IP.S8.S32.SAT R17, R18, R17, RZ ;  /* 0x0000001112117239 */ /* 0x000fe200000014ff */
[----:B------:R-:W-:Y:S01]  /*8960*/  IMAD R37, R70, R42, RZ ;  /* 0x0000002a46257224 */ /* 0x000fe200078e02ff */
[----:B------:R-:W-:Y:S01]  /*8970*/  SHF.R.S32.HI R97, RZ, 0x18, R98 ;  /* 0x00000018ff617819 */ /* 0x000fe20000011462 */
[----:B------:R-:W-:Y:S01]  /*8980*/  IMAD R19, R0, R72, R19 ;  /* 0x0000004800137224 */ /* 0x000fe200078e0213 */
[----:B------:R-:W-:Y:S01]  /*8990*/  I2IP.S8.S32.SAT R16, R16, R7, R17 ;  /* 0x0000000710107239 */ /* 0x000fe20000001411 */
[C---:B------:R-:W-:Y:S01]  /*89a0*/  IMAD R42, R70.reuse, R47, RZ ;  /* 0x0000002f462a7224 */ /* 0x040fe200078e02ff */
[----:B------:R-:W-:Y:S01]  /*89b0*/  MOV R0, R119 ;  /* 0x0000007700007202 */ /* 0x000fe20000000f00 */
[C---:B------:R-:W-:Y:S01]  /*89c0*/  IMAD R47, R70.reuse, R52, RZ ;  /* 0x00000034462f7224 */ /* 0x040fe200078e02ff */
[----:B------:R-:W-:Y:S01]  /*89d0*/  SHF.L.U32 R74, R99, 0x8, RZ ;  /* 0x00000008634a7819 */ /* 0x000fe200000006ff */
[----:B------:R-:W-:Y:S01]  /*89e0*/  IMAD R20, R9, R72, R20 ;  /* 0x0000004809147224 */ /* 0x000fe200078e0214 */
[----:B------:R-:W-:Y:S01]  /*89f0*/  SHF.R.S32.HI R99, RZ, 0x18, R99 ;  /* 0x00000018ff637819 */ /* 0x000fe20000011463 */
[----:B------:R-:W-:Y:S01]  /*8a00*/  IMAD R52, R70, R57, RZ ;  /* 0x0000003946347224 */ /* 0x000fe200078e02ff */
[----:B------:R-:W-:Y:S01]  /*8a10*/  IADD3 R68, PT, PT, R68, 0x1, RZ ;  /* 0x0000000144447810 */ /* 0x000fe20007ffe0ff */
[C---:B------:R-:W-:Y:S02]  /*8a20*/  IMAD R23, R70.reuse, R28, RZ ;  /* 0x0000001c46177224 */ /* 0x040fe400078e02ff */
[----:B------:R-:W-:Y:S02]  /*8a30*/  IMAD R57, R70, R62, RZ ;  /* 0x0000003e46397224 */ /* 0x000fe400078e02ff */
[----:B------:R-:W-:Y:S01]  /*8a40*/  IMAD R21, R2, R72, R21 ;  /* 0x0000004802157224 */ /* 0x000fe200078e0215 */
[----:B------:R-:W-:Y:S01]  /*8a50*/  MOV R2, R116 ;  /* 0x0000007400027202 */ /* 0x000fe20000000f00 */
[----:B------:R-:W-:Y:S01]  /*8a60*/  IMAD R62, R70, R67, RZ ;  /* 0x00000043463e7224 */ /* 0x000fe200078e02ff */
[----:B------:R-:W-:Y:S01]  /*8a70*/  I2IP.S8.S32.SAT R67, R4, R3, R5 ;  /* 0x0000000304437239 */ /* 0x000fe20000001405 */
[-C--:B------:R-:W-:Y:S01]  /*8a80*/  IMAD R22, R83, R72.reuse, R22 ;  /* 0x0000004853167224 */ /* 0x080fe200078e0216 */
[----:B------:R-:W-:Y:S01]  /*8a90*/  SHF.R.S32.HI R3, RZ, 0x18, R118 ;  /* 0x00000018ff037819 */ /* 0x000fe20000011476 */
[-C--:B------:R-:W-:Y:S01]  /*8aa0*/  IMAD R23, R0, R72.reuse, R23 ;  /* 0x0000004800177224 */ /* 0x080fe200078e0217 */
[----:B------:R-:W-:Y:S01]  /*8ab0*/  SHF.R.S32.HI R0, RZ, 0x18, R117 ;  /* 0x00000018ff007819 */ /* 0x000fe20000011475 */
[----:B------:R-:W-:Y:S01]  /*8ac0*/  IMAD R26, R70, R31, RZ ;  /* 0x0000001f461a7224 */ /* 0x000fe200078e02ff */
[----:B------:R-:W-:Y:S01]  /*8ad0*/  I2IP.S8.S32.SAT R17, R22, R21, RZ ;  /* 0x0000001516117239 */ /* 0x000fe200000014ff */
[-C--:B------:R-:W-:Y:S01]  /*8ae0*/  IMAD R24, R3, R72.reuse, R24 ;  /* 0x0000004803187224 */ /* 0x080fe200078e0218 */
[----:B------:R-:W-:Y:S01]  /*8af0*/  SHF.R.S32.HI R3, RZ, 0x18, R115 ;  /* 0x00000018ff037819 */ /* 0x000fe20000011473 */
[-C--:B------:R-:W-:Y:S01]  /*8b00*/  IMAD R25, R0, R72.reuse, R25 ;  /* 0x0000004800197224 */ /* 0x080fe200078e0219 */
[----:B------:R-:W-:Y:S01]  /*8b10*/  I2IP.S8.S32.SAT R17, R20, R19, R17 ;  /* 0x0000001314117239 */ /* 0x000fe20000001411 */
[----:B------:R-:W-:Y:S01]  /*8b20*/  IMAD R28, R70, R33, RZ ;  /* 0x00000021461c7224 */ /* 0x000fe200078e02ff */
[----:B------:R-:W-:Y:S01]  /*8b30*/  SHF.R.S32.HI R4, RZ, 0x18, R114 ;  /* 0x00000018ff047819 */ /* 0x000fe20000011472 */
[-C--:B------:R-:W-:Y:S02]  /*8b40*/  IMAD R26, R85, R72.reuse, R26 ;  /* 0x00000048551a7224 */ /* 0x080fe400078e021a */
[----:B------:R-:W-:Y:S01]  /*8b50*/  IMAD R27, R2, R72, R27 ;  /* 0x00000048021b7224 */ /* 0x000fe200078e021b */
[----:B------:R-:W-:Y:S01]  /*8b60*/  MOV R2, R110 ;  /* 0x0000006e00027202 */ /* 0x000fe20000000f00 */
[----:B------:R-:W-:Y:S01]  /*8b70*/  IMAD R28, R3, R72, R28 ;  /* 0x00000048031c7224 */ /* 0x000fe200078e021c */
[----:B------:R-:W-:Y:S01]  /*8b80*/  I2IP.S8.S32.SAT R18, R26, R25, RZ ;  /* 0x000000191a127239 */ /* 0x000fe200000014ff */
[----:B------:R-:W-:Y:S01]  /*8b90*/  IMAD R31, R70, R36, RZ ;  /* 0x00000024461f7224 */ /* 0x000fe200078e02ff */
[----:B------:R-:W-:Y:S01]  /*8ba0*/  SHF.R.S32.HI R3, RZ, 0x18, R112 ;  /* 0x00000018ff037819 */ /* 0x000fe20000011470 */
[-C--:B------:R-:W-:Y:S01]  /*8bb0*/  IMAD R29, R4, R72.reuse, R29 ;  /* 0x00000048041d7224 */ /* 0x080fe200078e021d */
[----:B------:R-:W-:Y:S01]  /*8bc0*/  I2IP.S8.S32.SAT R18, R24, R23, R18 ;  /* 0x0000001718127239 */ /* 0x000fe20000001412 */
[----:B------:R-:W-:Y:S01]  /*8bd0*/  IMAD.MOV.U32 R0, RZ, RZ, R113 ;  /* 0x000000ffff007224 */ /* 0x000fe200078e0071 */
[----:B------:R-:W-:Y:S01]  /*8be0*/  SHF.R.S32.HI R4, RZ, 0x18, R108 ;  /* 0x00000018ff047819 */ /* 0x000fe2000001146c */
[-C--:B------:R-:W-:Y:S02]  /*8bf0*/  IMAD R30, R87, R72.reuse, R30 ;  /* 0x00000048571e7224 */ /* 0x080fe400078e021e */
[----:B------:R-:W-:Y:S01]  /*8c00*/  IMAD R31, R0, R72, R31 ;  /* 0x00000048001f7224 */ /* 0x000fe200078e021f */
        /* <DEDUP_REMOVED lines=8> */
[----:B------:R-:W-:Y:S01]  /*8c90*/  MOV R0, R107 ;  /* 0x0000006b00007202 */ /* 0x000fe20000000f00 */
[-C--:B------:R-:W-:Y:S02]  /*8ca0*/  IMAD R34, R89, R72.reuse, R34 ;  /* 0x0000004859227224 */ /* 0x080fe400078e0222 */
[-C--:B------:R-:W-:Y:S01]  /*8cb0*/  IMAD R35, R2, R72.reuse, R35 ;  /* 0x0000004802237224 */ /* 0x080fe200078e0223 */
[----:B------:R-:W-:Y:S01]  /*8cc0*/  MOV R2, R101 ;  /* 0x0000006500027202 */ /* 0x000fe20000000f00 */
[----:B------:R-:W-:Y:S01]  /*8cd0*/  IMAD R38, R70, R43, RZ ;  /* 0x0000002b46267224 */ /* 0x000fe200078e02ff */
[----:B------:R-:W-:Y:S01]  /*8ce0*/  I2IP.S8.S32.SAT R33, R34, R33, RZ ;  /* 0x0000002122217239 */ /* 0x000fe200000014ff */
[-C--:B------:R-:W-:Y:S01]  /*8cf0*/  IMAD R36, R3, R72.reuse, R36 ;  /* 0x0000004803247224 */ /* 0x080fe200078e0224 */
[----:B------:R-:W-:Y:S01]  /*8d00*/  SHF.R.S32.HI R3, RZ, 0x18, R105 ;  /* 0x00000018ff037819 */ /* 0x000fe20000011469 */
[-C--:B------:R-:W-:Y:S01]  /*8d10*/  IMAD R37, R4, R72.reuse, R37 ;  /* 0x0000004804257224 */ /* 0x080fe200078e0225 */
[----:B------:R-:W-:Y:S01]  /*8d20*/  I2IP.S8.S32.SAT R32, R32, R31, R33 ;  /* 0x0000001f20207239 */ /* 0x000fe20000001421 */
        /* <DEDUP_REMOVED lines=8> */
[----:B------:R-:W-:Y:S01]  /*8db0*/  IMAD R43, R70, R48, RZ ;  /* 0x00000030462b7224 */ /* 0x000fe200078e02ff */
[----:B------:R-:W-:Y:S01]  /*8dc0*/  I2IP.S8.S32.SAT R33, R36, R35, R37 ;  /* 0x0000002324217239 */ /* 0x000fe20000001425 */
[----:B------:R-:W-:Y:S01]  /*8dd0*/  IMAD R41, R0, R72, R41 ;  /* 0x0000004800297224 */ /* 0x000fe200078e0229 */
[----:B------:R-:W-:Y:S01]  /*8de0*/  MOV R0, R106 ;  /* 0x0000006a00007202 */ /* 0x000fe20000000f00 */
[-C--:B------:R-:W-:Y:S02]  /*8df0*/  IMAD R42, R93, R72.reuse, R42 ;  /* 0x000000485d2a7224 */ /* 0x080fe400078e022a */
        /* <DEDUP_REMOVED lines=11> */
[-C--:B------:R-:W-:Y:S02]  /*8eb0*/  IMAD R47, R0, R72.reuse, R47 ;  /* 0x00000048002f7224 */ /* 0x080fe400078e022f */
[----:B------:R-:W-:Y:S01]  /*8ec0*/  IMAD R48, R3, R72, R48 ;  /* 0x0000004803307224 */ /* 0x000fe200078e0230 */
[----:B------:R-:W-:Y:S01]  /*8ed0*/  SHF.R.S32.HI R3, RZ, 0x18, R90 ;  /* 0x00000018ff037819 */ /* 0x000fe2000001145a */
[----:B------:R-:W-:Y:S01]  /*8ee0*/  IMAD R51, R70, R56, RZ ;  /* 0x0000003846337224 */ /* 0x000fe200078e02ff */
[----:B------:R-:W-:Y:S01]  /*8ef0*/  I2IP.S8.S32.SAT R35, R46, R45, RZ ;  /* 0x0000002d2e237239 */ /* 0x000fe200000014ff */
[-C--:B------:R-:W-:Y:S01]  /*8f00*/  IMAD R49, R2, R72.reuse, R49 ;  /* 0x0000004802317224 */ /* 0x080fe200078e0231 */
[----:B------:R-:W-:Y:S01]  /*8f10*/  SHF.R.S32.HI R2, RZ, 0x18, R88 ;  /* 0x00000018ff027819 */ /* 0x000fe20000011458 */
[----:B------:R-:W-:Y:S01]  /*8f20*/  IMAD.MOV.U32 R0, RZ, RZ, R92 ;  /* 0x000000ffff007224 */ /* 0x000fe200078e005c */
[----:B------:R-:W-:Y:S01]  /*8f30*/  I2IP.S8.S32.SAT R35, R44, R43, R35 ;  /* 0x0000002b2c237239 */ /* 0x000fe20000001423 */
[-C--:B------:R-:W-:Y:S02]  /*8f40*/  IMAD R50, R73, R72.reuse, R50 ;  /* 0x0000004849327224 */ /* 0x080fe400078e0232 */
[----:B------:R-:W-:Y:S01]  /*8f50*/  IMAD R51, R0, R72, R51 ;  /* 0x0000004800337224 */ /* 0x000fe200078e0233 */
[----:B------:R-:W-:Y:S01]  /*8f60*/  MOV R0, R86 ;  /* 0x0000005600007202 */ /* 0x000fe20000000f00 */
[----:B------:R-:W-:Y:S01]  /*8f70*/  IMAD R53, R70, R58, RZ ;  /* 0x0000003a46357224 */ /* 0x000fe200078e02ff */
[----:B------:R-:W-:Y:S01]  /*8f80*/  I2IP.S8.S32.SAT R49, R50, R49, RZ ;  /* 0x0000003132317239 */ /* 0x000fe200000014ff */
[-C--:B------:R-:W-:Y:S01]  /*8f90*/  IMAD R52, R3, R72.reuse, R52 ;  /* 0x0000004803347224 */ /* 0x080fe200078e0234 */
[----:B------:R-:W-:Y:S01]  /*8fa0*/  SHF.R.S32.HI R3, RZ, 0x18, R84 ;  /* 0x00000018ff037819 */ /* 0x000fe20000011454 */
[----:B------:R-:W-:Y:S01]  /*8fb0*/  IMAD R53, R2, R72, R53 ;  /* 0x0000004802357224 */ /* 0x000fe200078e0235 */
[----:B------:R-:W-:Y:S01]  /*8fc0*/  MOV R2, R80 ;  /* 0x0000005000027202 */ /* 0x000fe20000000f00 */
[----:B------:R-:W-:Y:S01]  /*8fd0*/  IMAD.SHL.U32 R82, R98, 0x100, RZ ;  /* 0x0000010062527824 */ /* 0x000fe200078e00ff */
[----:B------:R-:W-:Y:S01]  /*8fe0*/  I2IP.S8.S32.SAT R48, R48, R47, R49 ;  /* 0x0000002f30307239 */ /* 0x000fe20000001431 */
[----:B------:R-:W-:Y:S02]  /*8ff0*/  IMAD R54, R75, R72, R54 ;  /* 0x000000484b367224 */ /* 0x000fe400078e0236 */
[C---:B------:R-:W-:Y:S02]  /*9000*/  IMAD R56, R70.reuse, R61, RZ ;  /* 0x0000003d46387224 */ /* 0x040fe400078e02ff */
[----:B------:R-:W-:Y:S01]  /*9010*/  IMAD R61, R70, R66, RZ ;  /* 0x00000042463d7224 */ /* 0x000fe200078e02ff */
[----:B------:R-:W-:Y:S01]  /*9020*/  I2IP.S8.S32.SAT R66, R13, R12, R14 ;  /* 0x0000000c0d427239 */ /* 0x000fe2000000140e */
[-C--:B------:R-:W-:Y:S01]  /*9030*/  IMAD R55, R0, R72.reuse, R55 ;  /* 0x0000004800377224 */ /* 0x080fe200078e0237 */
[----:B------:R-:W-:Y:S01]  /*9040*/  SHF.R.S32.HI R0, RZ, 0x18, R82 ;  /* 0x00000018ff007819 */ /* 0x000fe20000011452 */
[-C--:B------:R-:W-:Y:S01]  /*9050*/  IMAD R56, R3, R72.reuse, R56 ;  /* 0x0000004803387224 */ /* 0x080fe200078e0238 */
[----:B------:R-:W-:Y:S01]  /*9060*/  I2IP.S8.S32.SAT R49, R54, R53, RZ ;  /* 0x0000003536317239 */ /* 0x000fe200000014ff */
[----:B------:R1:W-:Y:S01]  /*9070*/  STS.128 [R135+UR44+0x6200], R64 ;  /* 0x0062004087007988 */ /* 0x0003e20008000c2c */
[----:B------:R-:W-:Y:S01]  /*9080*/  IMAD R58, R70, R63, RZ ;  /* 0x0000003f463a7224 */ /* 0x000fe200078e02ff */
[----:B------:R-:W-:Y:S01]  /*9090*/  SHF.R.S32.HI R3, RZ, 0x18, R76 ;  /* 0x00000018ff037819 */ /* 0x000fe2000001144c */
[-C--:B------:R-:W-:Y:S01]  /*90a0*/  IMAD R57, R0, R72.reuse, R57 ;  /* 0x0000004800397224 */ /* 0x080fe200078e0239 */
[----:B------:R-:W-:Y:S01]  /*90b0*/  I2IP.S8.S32.SAT R49, R52, R51, R49 ;  /* 0x0000003334317239 */ /* 0x000fe20000001431 */
[-C--:B------:R-:W-:Y:S02]  /*90c0*/  IMAD R58, R97, R72.reuse, R58 ;  /* 0x00000048613a7224 */ /* 0x080fe400078e023a */
[-C--:B------:R-:W-:Y:S01]  /*90d0*/  IMAD R59, R2, R72.reuse, R59 ;  /* 0x00000048023b7224 */ /* 0x080fe200078e023b */
[----:B------:R1:W-:Y:S01]  /*90e0*/  STS.128 [R159+0x6200], R16 ;  /* 0x006200109f007388 */ /* 0x0003e20000000c00 */
[-C--:B------:R-:W-:Y:S01]  /*90f0*/  IMAD R60, R3, R72.reuse, R60 ;  /* 0x00000048033c7224 */ /* 0x080fe200078e023c */
[----:B------:R-:W-:Y:S01]  /*9100*/  I2IP.S8.S32.SAT R50, R58, R57, RZ ;  /* 0x000000393a327239 */ /* 0x000fe200000014ff */
[-C--:B------:R-:W-:Y:S02]  /*9110*/  IMAD R61, R4, R72.reuse, R61 ;  /* 0x00000048043d7224 */ /* 0x080fe400078e023d */
[----:B------:R-:W-:Y:S01]  /*9120*/  IMAD R62, R99, R72, R62 ;  /* 0x00000048633e7224 */ /* 0x000fe200078e023e */
[----:B------:R-:W-:Y:S02]  /*9130*/  I2IP.S8.S32.SAT R50, R56, R55, R50 ;  /* 0x0000003738327239 */ /* 0x000fe40000001432 */
[----:B------:R1:W-:Y:S02]  /*9140*/  STS.128 [R158+0x6200], R32 ;  /* 0x006200209e007388 */ /* 0x0003e40000000c00 */
        /* <DEDUP_REMOVED lines=12> */
[----:B------:R-:W-:Y:S02]  /*9210*/  UIADD3 UR9, UPT, UPT, UR49, 0x40, URZ ;  /* 0x0000004031097890 */ /* 0x000fe4000fffe0ff */
[----:B------:R-:W-:Y:S01]  /*9220*/  UIADD3 UR8, UPT, UPT, UR44, 0x6200, URZ ;  /* 0x000062002c087890 */ /* 0x000fe2000fffe0ff */
[----:B------:R-:W-:Y:S01]  /*9230*/  UMOV UR10, UR50 ;  /* 0x00000032000a7c82 */ /* 0x000fe20008000000 */
[----:B------:R-:W-:Y:S01]  /*9240*/  UMOV UR11, UR36 ;  /* 0x00000024000b7c82 */ /* 0x000fe20008000000 */
[----:B--2---:R-:W-:Y:S04]  /*9250*/  UIADD3 UR4, UP0, UPT, UR6, 0x680, URZ ;  /* 0x0000068006047890 */ /* 0x004fe8000ff1e0ff */
[----:B------:R-:W-:Y:S09]  /*9260*/  UIADD3.X UR5, UPT, UPT, URZ, UR7, URZ, UP0, !UPT ;  /* 0x00000007ff057290 */ /* 0x000ff200087fe4ff */
[----:B------:R2:W-:Y:S01]  /*9270*/  UTMASTG.3D [UR8], [UR4] ;  /* 0x00000008040073b5 */ /* 0x0005e20008010000 */
[----:B------:R0:W-:Y:S01]  /*9280*/  UTMACMDFLUSH ;  /* 0x00000000000079b7 */ /* 0x0001e20000000000 */
[----:B--2---:R-:W-:Y:S04]  /*9290*/  DEPBAR.LE SB0, 0x1 ;  /* 0x000080400000791a */ /* 0x004fe80000000000 */
.L_x_125:
[----:B------:R-:W-:Y:S05]  /*92a0*/  BSYNC.RECONVERGENT B0 ;  /* 0x0000000000007941 */ /* 0x000fea0003800200 */
.L_x_124:
[----:B------:R-:W-:Y:S01]  /*92b0*/  BAR.SYNC.DEFER_BLOCKING 0x1, 0x80 ;  /* 0x0042000000007b1d */ /* 0x000fe20000010000 */
[----:B------:R-:W-:Y:S01]  /*92c0*/  ISETP.NE.AND P0, PT, R147, 0x2, PT ;  /* 0x000000029300780c */ /* 0x000fe20003f05270 */
[----:B------:R-:W-:Y:S01]  /*92d0*/  UISETP.NE.AND UP0, UPT, UR45, URZ, UPT ;  /* 0x000000ff2d00728c */ /* 0x000fe2000bf05270 */
[C---:B------:R-:W-:Y:S01]  /*92e0*/  ISETP.NE.AND P1, PT, R68.reuse, 0x4, PT ;  /* 0x000000044400780c */ /* 0x040fe20003f25270 */
[----:B------:R-:W-:Y:S01]  /*92f0*/  UIADD3 UR20, UPT, UPT, UR37, UR62, URZ ;  /* 0x0000003e25147290 */ /* 0x000fe2000fffe0ff */
[----:B------:R-:W-:Y:S01]  /*9300*/  SEL R2, RZ, 0x1, P0 ;  /* 0x00000001ff027807 */ /* 0x000fe20000000000 */
[----:B------:R-:W-:Y:S01]  /*9310*/  UIADD3 UR16, UPT, UPT, UR38, UR61, URZ ;  /* 0x0000003d26107290 */ /* 0x000fe2000fffe0ff */
[----:B------:R-:W-:Y:S02]  /*9320*/  SEL R0, RZ, 0x1, P1 ;  /* 0x00000001ff007807 */ /* 0x000fe40000800000 */
[----:B------:R-:W-:Y:S02]  /*9330*/  LOP3.LUT R149, R149, R2, RZ, 0x3c, !PT ;  /* 0x0000000295957212 */ /* 0x000fe400078e3cff */
[----:B------:R-:W-:Y:S02]  /*9340*/  LOP3.LUT R151, R151, R0, RZ, 0x3c, !PT ;  /* 0x0000000097977212 */ /* 0x000fe400078e3cff */
[----:B------:R-:W-:Y:S02]  /*9350*/  SEL R147, R147, RZ, P0 ;  /* 0x000000ff93937207 */ /* 0x000fe40000000000 */
[----:B------:R-:W-:Y:S01]  /*9360*/  SEL R68, R68, RZ, P1 ;  /* 0x000000ff44447207 */ /* 0x000fe20000800000 */
[----:B------:R-:W-:Y:S01]  /*9370*/  UMOV UR36, UR59 ;  /* 0x0000003b00247c82 */ /* 0x000fe20008000000 */
[----:B------:R-:W-:Y:S05]  /*9380*/  BRA.U UP0, `(.L_x_126) ;  /* 0xffffffc500407547 */ /* 0x000fea000b83ffff */
[----:B------:R-:W-:Y:S05]  /*9390*/  EXIT ;  /* 0x000000000000794d */ /* 0x000fea0003800000 */
.L_x_24:
[----:B---3--:R3:W4:Y:S02]  /*93a0*/  SYNCS.PHASECHK.TRANS64.TRYWAIT P0, [R3+URZ+0x120], R2 ;  /* 0x00012002030075a7 */ /* 0x00872400080011ff */
[----:B----4-:R-:W-:Y:S05]  /*93b0*/  @!P0 NANOSLEEP.SYNCS 0x989680 ;  /* 0x009896800000895d */ /* 0x010fea0003900000 */
[----:B------:R-:W4:Y:S02]  /*93c0*/  @!P0 SYNCS.PHASECHK.TRANS64 P0, [R3+URZ+0x120], R2 ;  /* 0x00012002030085a7 */ /* 0x000f2400080010ff */
[----:B----4-:R-:W-:Y:S05]  /*93d0*/  @!P0 BRA `(.L_x_24) ;  /* 0xfffffffc00f08947 */ /* 0x010fea000383ffff */
[----:B------:R-:W-:Y:S05]  /*93e0*/  BRA `(.L_x_127) ;  /* 0xffffff8400f87947 */ /* 0x000fea000383ffff */
.L_x_27:
[----:B--2---:R-:W-:-:S07]  /*93f0*/  MOV R0, UR33 ;  /* 0x0000002100007c02 */ /* 0x004fce0008000f00 */
.L_x_128:
[----:B--2---:R2:W3:Y:S02]  /*9400*/  SYNCS.PHASECHK.TRANS64.TRYWAIT P0, [R0+URZ+0x40], R3 ;  /* 0x00004003000075a7 */ /* 0x0044e400080011ff */
[----:B---3--:R-:W-:Y:S05]  /*9410*/  @!P0 NANOSLEEP.SYNCS 0x989680 ;  /* 0x009896800000895d */ /* 0x008fea0003900000 */
[----:B------:R-:W3:Y:S02]  /*9420*/  @!P0 SYNCS.PHASECHK.TRANS64 P0, [R0+URZ+0x40], R3 ;  /* 0x00004003000085a7 */ /* 0x000ee400080010ff */
[----:B---3--:R-:W-:Y:S05]  /*9430*/  @!P0 BRA `(.L_x_128) ;  /* 0xfffffffc00f08947 */ /* 0x008fea000383ffff */
[----:B------:R-:W-:Y:S05]  /*9440*/  BRA `(.L_x_26) ;  /* 0xffffff8800507947 */ /* 0x000fea000383ffff */
.L_x_34:
[----:B-1----:R-:W-:-:S07]  /*9450*/  MOV R0, UR17 ;  /* 0x0000001100007c02 */ /* 0x002fce0008000f00 */
.L_x_129:
[----:B-1----:R1:W2:Y:S02]  /*9460*/  SYNCS.PHASECHK.TRANS64.TRYWAIT P0, [R0+URZ+0x40], R3 ;  /* 0x00004003000075a7 */ /* 0x0022a400080011ff */
[----:B--2---:R-:W-:Y:S05]  /*9470*/  @!P0 NANOSLEEP.SYNCS 0x989680 ;  /* 0x009896800000895d */ /* 0x004fea0003900000 */
[----:B------:R-:W2:Y:S02]  /*9480*/  @!P0 SYNCS.PHASECHK.TRANS64 P0, [R0+URZ+0x40], R3 ;  /* 0x00004003000085a7 */ /* 0x000ea400080010ff */
[----:B--2---:R-:W-:Y:S05]  /*9490*/  @!P0 BRA `(.L_x_129) ;  /* 0xfffffffc00f08947 */ /* 0x004fea000383ffff */
[----:B------:R-:W-:Y:S05]  /*94a0*/  BRA `(.L_x_33) ;  /* 0xffffff8c00147947 */ /* 0x000fea000383ffff */
.L_x_39:
[----:B-1----:R1:W2:Y:S02]  /*94b0*/  SYNCS.PHASECHK.TRANS64.TRYWAIT P0, [R3+URZ+0xb0], R0 ;  /* 0x0000b000030075a7 */ /* 0x0022a400080011ff */
[----:B--2---:R-:W-:Y:S05]  /*94c0*/  @!P0 NANOSLEEP.SYNCS 0x989680 ;  /* 0x009896800000895d */ /* 0x004fea0003900000 */
[----:B------:R-:W2:Y:S02]  /*94d0*/  @!P0 SYNCS.PHASECHK.TRANS64 P0, [R3+URZ+0xb0], R0 ;  /* 0x0000b000030085a7 */ /* 0x000ea400080010ff */
[----:B--2---:R-:W-:Y:S05]  /*94e0*/  @!P0 BRA `(.L_x_39) ;  /* 0xfffffffc00f08947 */ /* 0x004fea000383ffff */
[----:B------:R-:W-:Y:S05]  /*94f0*/  BRA `(.L_x_130) ;  /* 0xffffff8c00c07947 */ /* 0x000fea000383ffff */
.L_x_43:
[----:B-1----:R-:W-:-:S07]  /*9500*/  MOV R0, UR4 ;  /* 0x0000000400007c02 */ /* 0x002fce0008000f00 */
.L_x_131:
[----:B-1----:R1:W2:Y:S02]  /*9510*/  SYNCS.PHASECHK.TRANS64.TRYWAIT P0, [R0+URZ], R3 ;  /* 0x00000003000075a7 */ /* 0x0022a400080011ff */
[----:B--2---:R-:W-:Y:S05]  /*9520*/  @!P0 NANOSLEEP.SYNCS 0x989680 ;  /* 0x009896800000895d */ /* 0x004fea0003900000 */
[----:B------:R-:W2:Y:S02]  /*9530*/  @!P0 SYNCS.PHASECHK.TRANS64 P0, [R0+URZ], R3 ;  /* 0x00000003000085a7 */ /* 0x000ea400080010ff */
[----:B--2---:R-:W-:Y:S05]  /*9540*/  @!P0 BRA `(.L_x_131) ;  /* 0xfffffffc00f08947 */ /* 0x004fea000383ffff */
[----:B------:R-:W-:Y:S05]  /*9550*/  BRA `(.L_x_132) ;  /* 0xffffff9400647947 */ /* 0x000fea000383ffff */
.L_x_44:
[----:B------:R-:W-:-:S07]  /*9560*/  MOV R0, UR5 ;  /* 0x0000000500007c02 */ /* 0x000fce0008000f00 */
.L_x_133:
[----:B-1----:R1:W2:Y:S02]  /*9570*/  SYNCS.PHASECHK.TRANS64.TRYWAIT P0, [R0+URZ], R3 ;  /* 0x00000003000075a7 */ /* 0x0022a400080011ff */
[----:B--2---:R-:W-:Y:S05]  /*9580*/  @!P0 NANOSLEEP.SYNCS 0x989680 ;  /* 0x009896800000895d */ /* 0x004fea0003900000 */
[----:B------:R-:W2:Y:S02]  /*9590*/  @!P0 SYNCS.PHASECHK.TRANS64 P0, [R0+URZ], R3 ;  /* 0x00000003000085a7 */ /* 0x000ea400080010ff */
[----:B--2---:R-:W-:Y:S05]  /*95a0*/  @!P0 BRA `(.L_x_133) ;  /* 0xfffffffc00f08947 */ /* 0x004fea000383ffff */
[----:B------:R-:W-:Y:S05]  /*95b0*/  BRA `(.L_x_134) ;  /* 0xffffff9400707947 */ /* 0x000fea000383ffff */
.L_x_45:
[----:B------:R-:W-:-:S07]  /*95c0*/  MOV R0, UR5 ;  /* 0x0000000500007c02 */ /* 0x000fce0008000f00 */
.L_x_135:
[----:B-1----:R1:W2:Y:S02]  /*95d0*/  SYNCS.PHASECHK.TRANS64.TRYWAIT P0, [R0+URZ], R3 ;  /* 0x00000003000075a7 */ /* 0x0022a400080011ff */
[----:B--2---:R-:W-:Y:S05]  /*95e0*/  @!P0 NANOSLEEP.SYNCS 0x989680 ;  /* 0x009896800000895d */ /* 0x004fea0003900000 */
[----:B------:R-:W2:Y:S02]  /*95f0*/  @!P0 SYNCS.PHASECHK.TRANS64 P0, [R0+URZ], R3 ;  /* 0x00000003000085a7 */ /* 0x000ea400080010ff */
[----:B--2---:R-:W-:Y:S05]  /*9600*/  @!P0 BRA `(.L_x_135) ;  /* 0xfffffffc00f08947 */ /* 0x004fea000383ffff */
[----:B------:R-:W-:Y:S05]  /*9610*/  BRA `(.L_x_136) ;  /* 0xffffff94007c7947 */ /* 0x000fea000383ffff */
.L_x_46:
[----:B------:R-:W-:-:S07]  /*9620*/  MOV R0, UR5 ;  /* 0x0000000500007c02 */ /* 0x000fce0008000f00 */
.L_x_137:
[----:B-1----:R1:W2:Y:S02]  /*9630*/  SYNCS.PHASECHK.TRANS64.TRYWAIT P0, [R0+URZ], R3 ;  /* 0x00000003000075a7 */ /* 0x0022a400080011ff */
[----:B--2---:R-:W-:Y:S05]  /*9640*/  @!P0 NANOSLEEP.SYNCS 0x989680 ;  /* 0x009896800000895d */ /* 0x004fea0003900000 */
[----:B------:R-:W2:Y:S02]  /*9650*/  @!P0 SYNCS.PHASECHK.TRANS64 P0, [R0+URZ], R3 ;  /* 0x00000003000085a7 */ /* 0x000ea400080010ff */
[----:B--2---:R-:W-:Y:S05]  /*9660*/  @!P0 BRA `(.L_x_137) ;  /* 0xfffffffc00f08947 */ /* 0x004fea000383ffff */
[----:B------:R-:W-:Y:S05]  /*9670*/  BRA `(.L_x_138) ;  /* 0xffffff9400887947 */ /* 0x000fea000383ffff */
.L_x_47:
[----:B------:R-:W-:-:S07]  /*9680*/  MOV R0, UR5 ;  /* 0x0000000500007c02 */ /* 0x000fce0008000f00 */
.L_x_139:
[----:B-1----:R1:W2:Y:S02]  /*9690*/  SYNCS.PHASECHK.TRANS64.TRYWAIT P0, [R0+URZ], R3 ;  /* 0x00000003000075a7 */ /* 0x0022a400080011ff */
[----:B--2---:R-:W-:Y:S05]  /*96a0*/  @!P0 NANOSLEEP.SYNCS 0x989680 ;  /* 0x009896800000895d */ /* 0x004fea0003900000 */
[----:B------:R-:W2:Y:S02]  /*96b0*/  @!P0 SYNCS.PHASECHK.TRANS64 P0, [R0+URZ], R3 ;  /* 0x00000003000085a7 */ /* 0x000ea400080010ff */
[----:B--2---:R-:W-:Y:S05]  /*96c0*/  @!P0 BRA `(.L_x_139) ;  /* 0xfffffffc00f08947 */ /* 0x004fea000383ffff */
[----:B------:R-:W-:Y:S05]  /*96d0*/  BRA `(.L_x_140) ;  /* 0xffffff9400947947 */ /* 0x000fea000383ffff */
.L_x_48:
[----:B------:R-:W-:-:S07]  /*96e0*/  MOV R0, UR5 ;  /* 0x0000000500007c02 */ /* 0x000fce0008000f00 */
.L_x_141:
[----:B-1----:R1:W2:Y:S02]  /*96f0*/  SYNCS.PHASECHK.TRANS64.TRYWAIT P0, [R0+URZ], R3 ;  /* 0x00000003000075a7 */ /* 0x0022a400080011ff */
[----:B--2---:R-:W-:Y:S05]  /*9700*/  @!P0 NANOSLEEP.SYNCS 0x989680 ;  /* 0x009896800000895d */ /* 0x004fea0003900000 */
[----:B------:R-:W2:Y:S02]  /*9710*/  @!P0 SYNCS.PHASECHK.TRANS64 P0, [R0+URZ], R3 ;  /* 0x00000003000085a7 */ /* 0x000ea400080010ff */
[----:B--2---:R-:W-:Y:S05]  /*9720*/  @!P0 BRA `(.L_x_141) ;  /* 0xfffffffc00f08947 */ /* 0x004fea000383ffff */
[----:B------:R-:W-:Y:S05]  /*9730*/  BRA `(.L_x_142) ;  /* 0xffffff9400a07947 */ /* 0x000fea000383ffff */
.L_x_49:
[----:B------:R-:W-:-:S07]  /*9740*/  MOV R0, UR5 ;  /* 0x0000000500007c02 */ /* 0x000fce0008000f00 */
.L_x_143:
[----:B-1----:R1:W2:Y:S02]  /*9750*/  SYNCS.PHASECHK.TRANS64.TRYWAIT P0, [R0+URZ], R3 ;  /* 0x00000003000075a7 */ /* 0x0022a400080011ff */
[----:B--2---:R-:W-:Y:S05]  /*9760*/  @!P0 NANOSLEEP.SYNCS 0x989680 ;  /* 0x009896800000895d */ /* 0x004fea0003900000 */
[----:B------:R-:W2:Y:S02]  /*9770*/  @!P0 SYNCS.PHASECHK.TRANS64 P0, [R0+URZ], R3 ;  /* 0x00000003000085a7 */ /* 0x000ea400080010ff */
[----:B--2---:R-:W-:Y:S05]  /*9780*/  @!P0 BRA `(.L_x_143) ;  /* 0xfffffffc00f08947 */ /* 0x004fea000383ffff */
[----:B------:R-:W-:Y:S05]  /*9790*/  BRA `(.L_x_144) ;  /* 0xffffff9400ac7947 */ /* 0x000fea000383ffff */
.L_x_52:
[----:B--2---:R2:W3:Y:S02]  /*97a0*/  SYNCS.PHASECHK.TRANS64.TRYWAIT P0, [R2+URZ+0x110], R5 ;  /* 0x00011005020075a7 */ /* 0x0044e400080011ff */
[----:B---3--:R-:W-:Y:S05]  /*97b0*/  @!P0 NANOSLEEP.SYNCS 0x989680 ;  /* 0x009896800000895d */ /* 0x008fea0003900000 */
[----:B------:R-:W3:Y:S02]  /*97c0*/  @!P0 SYNCS.PHASECHK.TRANS64 P0, [R2+URZ+0x110], R5 ;  /* 0x00011005020085a7 */ /* 0x000ee400080010ff */
[----:B---3--:R-:W-:Y:S05]  /*97d0*/  @!P0 BRA `(.L_x_52) ;  /* 0xfffffffc00f08947 */ /* 0x008fea000383ffff */
[----:B------:R-:W-:Y:S05]  /*97e0*/  BRA `(.L_x_145) ;  /* 0xffffff9800087947 */ /* 0x000fea000383ffff */
.L_x_53:
[----:B------:R-:W-:-:S07]  /*97f0*/  MOV R2, UR4 ;  /* 0x0000000400027c02 */ /* 0x000fce0008000f00 */
.L_x_146:
[----:B--2---:R2:W3:Y:S02]  /*9800*/  SYNCS.PHASECHK.TRANS64.TRYWAIT P0, [R2+URZ+0xc0], R5 ;  /* 0x0000c005020075a7 */ /* 0x0044e400080011ff */
[----:B---3--:R-:W-:Y:S05]  /*9810*/  @!P0 NANOSLEEP.SYNCS 0x989680 ;  /* 0x009896800000895d */ /* 0x008fea0003900000 */
[----:B------:R-:W3:Y:S02]  /*9820*/  @!P0 SYNCS.PHASECHK.TRANS64 P0, [R2+URZ+0xc0], R5 ;  /* 0x0000c005020085a7 */ /* 0x000ee400080010ff */
[----:B---3--:R-:W-:Y:S05]  /*9830*/  @!P0 BRA `(.L_x_146) ;  /* 0xfffffffc00f08947 */ /* 0x008fea000383ffff */
[----:B------:R-:W-:Y:S05]  /*9840*/  BRA `(.L_x_147) ;  /* 0xffffff9800187947 */ /* 0x000fea000383ffff */
.L_x_54:
[----:B--2---:R2:W3:Y:S02]  /*9850*/  SYNCS.PHASECHK.TRANS64.TRYWAIT P1, [R2+URZ+0xb0], R5 ;  /* 0x0000b005020075a7 */ /* 0x0044e400080211ff */
[----:B---3--:R-:W-:Y:S05]  /*9860*/  @!P1 NANOSLEEP.SYNCS 0x989680 ;  /* 0x009896800000995d */ /* 0x008fea0003900000 */
[----:B------:R-:W3:Y:S02]  /*9870*/  @!P1 SYNCS.PHASECHK.TRANS64 P1, [R2+URZ+0xb0], R5 ;  /* 0x0000b005020095a7 */ /* 0x000ee400080210ff */
[----:B---3--:R-:W-:Y:S05]  /*9880*/  @!P1 BRA `(.L_x_54) ;  /* 0xfffffffc00f09947 */ /* 0x008fea000383ffff */
[----:B------:R-:W-:Y:S05]  /*9890*/  BRA `(.L_x_148) ;  /* 0xffffff9800487947 */ /* 0x000fea000383ffff */
.L_x_57:
[----:B------:R-:W-:-:S07]  /*98a0*/  MOV R0, UR4 ;  /* 0x0000000400007c02 */ /* 0x000fce0008000f00 */
.L_x_149:
[----:B--2---:R2:W3:Y:S02]  /*98b0*/  SYNCS.PHASECHK.TRANS64.TRYWAIT P0, [R0+URZ+0xc0], R3 ;  /* 0x0000c003000075a7 */ /* 0x0044e400080011ff */
[----:B---3--:R-:W-:Y:S05]  /*98c0*/  @!P0 NANOSLEEP.SYNCS 0x989680 ;  /* 0x009896800000895d */ /* 0x008fea0003900000 */
[----:B------:R-:W3:Y:S02]  /*98d0*/  @!P0 SYNCS.PHASECHK.TRANS64 P0, [R0+URZ+0xc0], R3 ;  /* 0x0000c003000085a7 */ /* 0x000ee400080010ff */
[----:B---3--:R-:W-:Y:S05]  /*98e0*/  @!P0 BRA `(.L_x_149) ;  /* 0xfffffffc00f08947 */ /* 0x008fea000383ffff */
[----:B------:R-:W-:Y:S05]  /*98f0*/  BRA `(.L_x_56) ;  /* 0xffffff98009c7947 */ /* 0x000fea000383ffff */
.L_x_66:
[----:B--2---:R-:W-:-:S04]  /*9900*/  MOV R0, UR5 ;  /* 0x0000000500007c02 */ /* 0x004fc80008000f00 */
[----:B------:R2:W3:Y:S03]  /*9910*/  SYNCS.PHASECHK.TRANS64.TRYWAIT P0, [R0+URZ+0x8], R7 ;  /* 0x00000807000075a7 */ /* 0x0004e600080011ff */
[----:B---3--:R-:W-:Y:S05]  /*9920*/  @!P0 NANOSLEEP.SYNCS 0x989680 ;  /* 0x009896800000895d */ /* 0x008fea0003900000 */
[----:B------:R-:W3:Y:S02]  /*9930*/  @!P0 SYNCS.PHASECHK.TRANS64 P0, [R0+URZ+0x8], R7 ;  /* 0x00000807000085a7 */ /* 0x000ee400080010ff */
[----:B---3--:R-:W-:Y:S05]  /*9940*/  @!P0 BRA `(.L_x_66) ;  /* 0xfffffffc00ec8947 */ /* 0x008fea000383ffff */
[----:B------:R-:W-:Y:S05]  /*9950*/  BRA `(.L_x_65) ;  /* 0xffffff9c00507947 */ /* 0x000fea000383ffff */
.L_x_68:
[----:B------:R-:W-:Y:S01]  /*9960*/  BSSY B0, `(.L_x_150) ;  /* 0x0000006000007945 */ /* 0x000fe20003800000 */
[----:B------:R-:W-:-:S07]  /*9970*/  MOV R15, 0xffffffff ;  /* 0xffffffff000f7802 */ /* 0x000fce0000000f00 */
[----:B-12--5:R-:W-:Y:S05]  /*9980*/  WARPSYNC.COLLECTIVE R15, `(.L_x_151) ;  /* 0x000000000f0c7348 */ /* 0x026fea0003c00000 */
[----:B------:R-:W-:Y:S02]  /*9990*/  ELECT P6, UR79, PT ;  /* 0x00000000004f782f */ /* 0x000fe400038c0000 */
[----:B------:R-:W-:Y:S01]  /*99a0*/  MOV R14, UR79 ;  /* 0x0000004f000e7c02 */ /* 0x000fe20008000f00 */
[----:B-12--5:R-:W-:Y:S10]  /*99b0*/  ENDCOLLECTIVE ;  /* 0x000000000000791b */ /* 0x026ff40003800000 */
.L_x_151:
[----:B------:R-:W-:Y:S05]  /*99c0*/  BSYNC B0 ;  /* 0x0000000000007941 */ /* 0x000fea0003800000 */
.L_x_150:
[----:B------:R-:W-:Y:S01]  /*99d0*/  PLOP3.LUT P0, PT, P6, PT, PT, 0x80, 0x8 ;  /* 0x000000000008781c */ /* 0x000fe2000370f070 */
[----:B------:R-:W-:-:S12]  /*99e0*/  BRA `(.L_x_152) ;  /* 0xffffff9c007c7947 */ /* 0x000fd8000383ffff */
.L_x_70:
[----:B--2---:R-:W-:-:S04]  /*99f0*/  MOV R0, UR5 ;  /* 0x0000000500007c02 */ /* 0x004fc80008000f00 */
[----:B------:R2:W3:Y:S03]  /*9a00*/  SYNCS.PHASECHK.TRANS64.TRYWAIT P0, [R0+URZ+0x8], R5 ;  /* 0x00000805000075a7 */ /* 0x0004e600080011ff */
[----:B---3--:R-:W-:Y:S05]  /*9a10*/  @!P0 NANOSLEEP.SYNCS 0x989680 ;  /* 0x009896800000895d */ /* 0x008fea0003900000 */
[----:B------:R-:W3:Y:S02]  /*9a20*/  @!P0 SYNCS.PHASECHK.TRANS64 P0, [R0+URZ+0x8], R5 ;  /* 0x00000805000085a7 */ /* 0x000ee400080010ff */
[----:B---3--:R-:W-:Y:S05]  /*9a30*/  @!P0 BRA `(.L_x_70) ;  /* 0xfffffffc00ec8947 */ /* 0x008fea000383ffff */
[----:B------:R-:W-:Y:S05]  /*9a40*/  BRA `(.L_x_69) ;  /* 0xffffff9c00807947 */ /* 0x000fea000383ffff */
.L_x_71:
[----:B-1----:R1:W2:Y:S02]  /*9a50*/  SYNCS.PHASECHK.TRANS64.TRYWAIT P0, [R0+URZ+0xb0], R5 ;  /* 0x0000b005000075a7 */ /* 0x0022a400080011ff */
[----:B--2---:R-:W-:Y:S05]  /*9a60*/  @!P0 NANOSLEEP.SYNCS 0x989680 ;  /* 0x009896800000895d */ /* 0x004fea0003900000 */
[----:B------:R-:W2:Y:S02]  /*9a70*/  @!P0 SYNCS.PHASECHK.TRANS64 P0, [R0+URZ+0xb0], R5 ;  /* 0x0000b005000085a7 */ /* 0x000ea400080010ff */
[----:B--2---:R-:W-:Y:S05]  /*9a80*/  @!P0 BRA `(.L_x_71) ;  /* 0xfffffffc00f08947 */ /* 0x004fea000383ffff */
[----:B------:R-:W-:Y:S05]  /*9a90*/  BRA `(.L_x_153) ;  /* 0xffffffa0006c7947 */ /* 0x000fea000383ffff */
.L_x_73:
[----:B------:R-:W-:-:S07]  /*9aa0*/  MOV R0, UR31 ;  /* 0x0000001f00007c02 */ /* 0x000fce0008000f00 */
.L_x_154:
[----:B-1----:R1:W2:Y:S02]  /*9ab0*/  SYNCS.PHASECHK.TRANS64.TRYWAIT P0, [R0+URZ+0xf0], R5 ;  /* 0x0000f005000075a7 */ /* 0x0022a400080011ff */
[----:B--2---:R-:W-:Y:S05]  /*9ac0*/  @!P0 NANOSLEEP.SYNCS 0x989680 ;  /* 0x009896800000895d */ /* 0x004fea0003900000 */
[----:B------:R-:W2:Y:S02]  /*9ad0*/  @!P0 SYNCS.PHASECHK.TRANS64 P0, [R0+URZ+0xf0], R5 ;  /* 0x0000f005000085a7 */ /* 0x000ea400080010ff */
[----:B--2---:R-:W-:Y:S05]  /*9ae0*/  @!P0 BRA `(.L_x_154) ;  /* 0xfffffffc00f08947 */ /* 0x004fea000383ffff */
[----:B------:R-:W-:Y:S05]  /*9af0*/  BRA `(.L_x_155) ;  /* 0xffffffa000b87947 */ /* 0x000fea000383ffff */
.L_x_76:
[----:B------:R-:W-:Y:S07]  /*9b00*/  MOV R0, UR5 ;  /* 0x0000000500007c02 */ /* 0x000fee0008000f00 */
.L_x_156:
[----:B-1----:R1:W2:Y:S02]  /*9b10*/  SYNCS.PHASECHK.TRANS64.TRYWAIT P0, [R0+URZ], R5 ;  /* 0x00000005000075a7 */ /* 0x0022a400080011ff */
[----:B--2---:R-:W-:Y:S05]  /*9b20*/  @!P0 NANOSLEEP.SYNCS 0x989680 ;  /* 0x009896800000895d */ /* 0x004fea0003900000 */
[----:B------:R-:W2:Y:S02]  /*9b30*/  @!P0 SYNCS.PHASECHK.TRANS64 P0, [R0+URZ], R5 ;  /* 0x00000005000085a7 */ /* 0x000ea400080010ff */
[----:B--2---:R-:W-:Y:S05]  /*9b40*/  @!P0 BRA `(.L_x_156) ;  /* 0xfffffffc00f08947 */ /* 0x004fea000383ffff */
[----:B------:R-:W-:Y:S05]  /*9b50*/  BRA `(.L_x_75) ;  /* 0xffffffa000cc7947 */ /* 0x000fea000383ffff */
.L_x_80:
[----:B-1----:R-:W-:-:S07]  /*9b60*/  MOV R0, UR4 ;  /* 0x0000000400007c02 */ /* 0x002fce0008000f00 */
.L_x_157:
[----:B-1----:R1:W2:Y:S02]  /*9b70*/  SYNCS.PHASECHK.TRANS64.TRYWAIT P0, [R0+URZ], R3 ;  /* 0x00000003000075a7 */ /* 0x0022a400080011ff */
[----:B--2---:R-:W-:Y:S05]  /*9b80*/  @!P0 NANOSLEEP.SYNCS 0x989680 ;  /* 0x009896800000895d */ /* 0x004fea0003900000 */
[----:B------:R-:W2:Y:S02]  /*9b90*/  @!P0 SYNCS.PHASECHK.TRANS64 P0, [R0+URZ], R3 ;  /* 0x00000003000085a7 */ /* 0x000ea400080010ff */
[----:B--2---:R-:W-:Y:S05]  /*9ba0*/  @!P0 BRA `(.L_x_157) ;  /* 0xfffffffc00f08947 */ /* 0x004fea000383ffff */
[----:B------:R-:W-:Y:S05]  /*9bb0*/  BRA `(.L_x_158) ;  /* 0xffffffa400c07947 */ /* 0x000fea000383ffff */
.L_x_81:
[----:B------:R-:W-:-:S07]  /*9bc0*/  MOV R0, UR5 ;  /* 0x0000000500007c02 */ /* 0x000fce0008000f00 */
.L_x_159:
[----:B-1----:R1:W2:Y:S02]  /*9bd0*/  SYNCS.PHASECHK.TRANS64.TRYWAIT P0, [R0+URZ], R3 ;  /* 0x00000003000075a7 */ /* 0x0022a400080011ff */
[----:B--2---:R-:W-:Y:S05]  /*9be0*/  @!P0 NANOSLEEP.SYNCS 0x989680 ;  /* 0x009896800000895d */ /* 0x004fea0003900000 */
[----:B------:R-:W2:Y:S02]  /*9bf0*/  @!P0 SYNCS.PHASECHK.TRANS64 P0, [R0+URZ], R3 ;  /* 0x00000003000085a7 */ /* 0x000ea400080010ff */
[----:B--2---:R-:W-:Y:S05]  /*9c00*/  @!P0 BRA `(.L_x_159) ;  /* 0xfffffffc00f08947 */ /* 0x004fea000383ffff */
[----:B------:R-:W-:Y:S05]  /*9c10*/  BRA `(.L_x_160) ;  /* 0xffffffa400cc7947 */ /* 0x000fea000383ffff */
.L_x_82:
[----:B------:R-:W-:-:S07]  /*9c20*/  MOV R0, UR5 ;  /* 0x0000000500007c02 */ /* 0x000fce0008000f00 */
.L_x_161:
[----:B-1----:R1:W2:Y:S02]  /*9c30*/  SYNCS.PHASECHK.TRANS64.TRYWAIT P0, [R0+URZ], R3 ;  /* 0x00000003000075a7 */ /* 0x0022a400080011ff */
[----:B--2---:R-:W-:Y:S05]  /*9c40*/  @!P0 NANOSLEEP.SYNCS 0x989680 ;  /* 0x009896800000895d */ /* 0x004fea0003900000 */
[----:B------:R-:W2:Y:S02]  /*9c50*/  @!P0 SYNCS.PHASECHK.TRANS64 P0, [R0+URZ], R3 ;  /* 0x00000003000085a7 */ /* 0x000ea400080010ff */
[----:B--2---:R-:W-:Y:S05]  /*9c60*/  @!P0 BRA `(.L_x_161) ;  /* 0xfffffffc00f08947 */ /* 0x004fea000383ffff */
[----:B------:R-:W-:Y:S05]  /*9c70*/  BRA `(.L_x_162) ;  /* 0xffffffa400d87947 */ /* 0x000fea000383ffff */
.L_x_85:
[----:B------:R-:W-:-:S07]  /*9c80*/  MOV R0, UR26 ;  /* 0x0000001a00007c02 */ /* 0x000fce0008000f00 */
.L_x_163:
[----:B-1----:R1:W2:Y:S02]  /*9c90*/  SYNCS.PHASECHK.TRANS64.TRYWAIT P1, [R0+URZ+0x130], R3 ;  /* 0x00013003000075a7 */ /* 0x0022a400080211ff */
[----:B--2---:R-:W-:Y:S05]  /*9ca0*/  @!P1 NANOSLEEP.SYNCS 0x989680 ;  /* 0x009896800000995d */ /* 0x004fea0003900000 */
[----:B------:R-:W2:Y:S02]  /*9cb0*/  @!P1 SYNCS.PHASECHK.TRANS64 P1, [R0+URZ+0x130], R3 ;  /* 0x00013003000095a7 */ /* 0x000ea400080210ff */
[----:B--2---:R-:W-:Y:S05]  /*9cc0*/  @!P1 BRA `(.L_x_163) ;  /* 0xfffffffc00f09947 */ /* 0x004fea000383ffff */
[----:B------:R-:W-:Y:S05]  /*9cd0*/  BRA `(.L_x_164) ;  /* 0xffffffa800247947 */ /* 0x000fea000383ffff */
.L_x_90:
[----:B---3--:R3:W4:Y:S02]  /*9ce0*/  SYNCS.PHASECHK.TRANS64.TRYWAIT P0, [R12+URZ+0xb0], R9 ;  /* 0x0000b0090c0075a7 */ /* 0x00872400080011ff */
[----:B----4-:R-:W-:Y:S05]  /*9cf0*/  @!P0 NANOSLEEP.SYNCS 0x989680 ;  /* 0x009896800000895d */ /* 0x010fea0003900000 */
[----:B------:R-:W4:Y:S02]  /*9d00*/  @!P0 SYNCS.PHASECHK.TRANS64 P0, [R12+URZ+0xb0], R9 ;  /* 0x0000b0090c0085a7 */ /* 0x000f2400080010ff */
[----:B----4-:R-:W-:Y:S05]  /*9d10*/  @!P0 BRA `(.L_x_90) ;  /* 0xfffffffc00f08947 */ /* 0x010fea000383ffff */
[----:B------:R-:W-:Y:S05]  /*9d20*/  BRA `(.L_x_165) ;  /* 0xffffffac00447947 */ /* 0x000fea000383ffff */
.L_x_93:
[----:B------:R-:W-:Y:S07]  /*9d30*/  MOV R0, UR21 ;  /* 0x0000001500007c02 */ /* 0x000fee0008000f00 */
.L_x_166:
[----:B-1----:R1:W3:Y:S02]  /*9d40*/  SYNCS.PHASECHK.TRANS64.TRYWAIT P2, [R0+URZ+0xa8], R11 ;  /* 0x0000a80b000075a7 */ /* 0x0022e400080411ff */
[----:B---3--:R-:W-:Y:S05]  /*9d50*/  @!P2 NANOSLEEP.SYNCS 0x989680 ;  /* 0x009896800000a95d */ /* 0x008fea0003900000 */
[----:B------:R-:W3:Y:S02]  /*9d60*/  @!P2 SYNCS.PHASECHK.TRANS64 P2, [R0+URZ+0xa8], R11 ;  /* 0x0000a80b0000a5a7 */ /* 0x000ee400080410ff */
[----:B---3--:R-:W-:Y:S05]  /*9d70*/  @!P2 BRA `(.L_x_166) ;  /* 0xfffffffc00f0a947 */ /* 0x008fea000383ffff */
[----:B------:R-:W-:Y:S05]  /*9d80*/  BRA `(.L_x_92) ;  /* 0xffffffb000ac7947 */ /* 0x000fea000383ffff */
.L_x_96:
[----:B---3--:R-:W-:Y:S07]  /*9d90*/  MOV R0, UR21 ;  /* 0x0000001500007c02 */ /* 0x008fee0008000f00 */
.L_x_167:
[----:B-1----:R1:W3:Y:S02]  /*9da0*/  SYNCS.PHASECHK.TRANS64.TRYWAIT P0, [R0+URZ+0x90], R9 ;  /* 0x00009009000075a7 */ /* 0x0022e400080011ff */
[----:B---3--:R-:W-:Y:S05]  /*9db0*/  @!P0 NANOSLEEP.SYNCS 0x989680 ;  /* 0x009896800000895d */ /* 0x008fea0003900000 */
[----:B------:R-:W3:Y:S02]  /*9dc0*/  @!P0 SYNCS.PHASECHK.TRANS64 P0, [R0+URZ+0x90], R9 ;  /* 0x00009009000085a7 */ /* 0x000ee400080010ff */
[----:B---3--:R-:W-:Y:S05]  /*9dd0*/  @!P0 BRA `(.L_x_167) ;  /* 0xfffffffc00f08947 */ /* 0x008fea000383ffff */
[----:B------:R-:W-:Y:S05]  /*9de0*/  BRA `(.L_x_168) ;  /* 0xffffffb400087947 */ /* 0x000fea000383ffff */
.L_x_97:
[----:B------:R-:W-:Y:S07]  /*9df0*/  MOV R0, UR21 ;  /* 0x0000001500007c02 */ /* 0x000fee0008000f00 */
.L_x_169:
[----:B-1----:R1:W3:Y:S02]  /*9e00*/  SYNCS.PHASECHK.TRANS64.TRYWAIT P0, [R0+URZ+0x98], R9 ;  /* 0x00009809000075a7 */ /* 0x0022e400080011ff */
[----:B---3--:R-:W-:Y:S05]  /*9e10*/  @!P0 NANOSLEEP.SYNCS 0x989680 ;  /* 0x009896800000895d */ /* 0x008fea0003900000 */
[----:B------:R-:W3:Y:S02]  /*9e20*/  @!P0 SYNCS.PHASECHK.TRANS64 P0, [R0+URZ+0x98], R9 ;  /* 0x00009809000085a7 */ /* 0x000ee400080010ff */
[----:B---3--:R-:W-:Y:S05]  /*9e30*/  @!P0 BRA `(.L_x_169) ;  /* 0xfffffffc00f08947 */ /* 0x008fea000383ffff */
[----:B------:R-:W-:Y:S05]  /*9e40*/  BRA `(.L_x_170) ;  /* 0xffffffb400447947 */ /* 0x000fea000383ffff */
.L_x_99:
[----:B------:R-:W-:-:S07]  /*9e50*/  MOV R0, UR21 ;  /* 0x0000001500007c02 */ /* 0x000fce0008000f00 */
.L_x_171:
[----:B-1----:R1:W4:Y:S02]  /*9e60*/  SYNCS.PHASECHK.TRANS64.TRYWAIT P0, [R0+URZ+0x90], R3 ;  /* 0x00009003000075a7 */ /* 0x00232400080011ff */
[----:B----4-:R-:W-:Y:S05]  /*9e70*/  @!P0 NANOSLEEP.SYNCS 0x989680 ;  /* 0x009896800000895d */ /* 0x010fea0003900000 */
[----:B------:R-:W4:Y:S02]  /*9e80*/  @!P0 SYNCS.PHASECHK.TRANS64 P0, [R0+URZ+0x90], R3 ;  /* 0x00009003000085a7 */ /* 0x000f2400080010ff */
[----:B----4-:R-:W-:Y:S05]  /*9e90*/  @!P0 BRA `(.L_x_171) ;  /* 0xfffffffc00f08947 */ /* 0x010fea000383ffff */
[----:B------:R-:W-:Y:S05]  /*9ea0*/  BRA `(.L_x_172) ;  /* 0xffffffb400b47947 */ /* 0x000fea000383ffff */
.L_x_101:
[----:B--2---:R2:W4:Y:S02]  /*9eb0*/  SYNCS.PHASECHK.TRANS64.TRYWAIT P0, [R3+URZ+0xb0], R0 ;  /* 0x0000b000030075a7 */ /* 0x00452400080011ff */
[----:B----4-:R-:W-:Y:S05]  /*9ec0*/  @!P0 NANOSLEEP.SYNCS 0x989680 ;  /* 0x009896800000895d */ /* 0x010fea0003900000 */
[----:B------:R-:W4:Y:S02]  /*9ed0*/  @!P0 SYNCS.PHASECHK.TRANS64 P0, [R3+URZ+0xb0], R0 ;  /* 0x0000b000030085a7 */ /* 0x000f2400080010ff */
[----:B----4-:R-:W-:Y:S05]  /*9ee0*/  @!P0 BRA `(.L_x_101) ;  /* 0xfffffffc00f08947 */ /* 0x010fea000383ffff */
[----:B------:R-:W-:Y:S05]  /*9ef0*/  BRA `(.L_x_173) ;  /* 0xffffffb800787947 */ /* 0x000fea000383ffff */
.L_x_112:
[----:B-1----:R1:W2:Y:S02]  /*9f00*/  SYNCS.PHASECHK.TRANS64.TRYWAIT P1, [R3+URZ+0x80], R0 ;  /* 0x00008000030075a7 */ /* 0x0022a400080211ff */
[----:B--2---:R-:W-:Y:S05]  /*9f10*/  @!P1 NANOSLEEP.SYNCS 0x989680 ;  /* 0x009896800000995d */ /* 0x004fea0003900000 */
[----:B------:R-:W2:Y:S02]  /*9f20*/  @!P1 SYNCS.PHASECHK.TRANS64 P1, [R3+URZ+0x80], R0 ;  /* 0x00008000030095a7 */ /* 0x000ea400080210ff */
[----:B--2---:R-:W-:Y:S05]  /*9f30*/  @!P1 BRA `(.L_x_112) ;  /* 0xfffffffc00f09947 */ /* 0x004fea000383ffff */
[----:B------:R-:W-:Y:S05]  /*9f40*/  BRA `(.L_x_111) ;  /* 0xffffffc400e47947 */ /* 0x000fea000383ffff */
.L_x_114:
[----:B-1----:R1:W3:Y:S02]  /*9f50*/  SYNCS.PHASECHK.TRANS64.TRYWAIT P0, [R146+URZ+0xd0], R5 ;  /* 0x0000d005920075a7 */ /* 0x0022e400080011ff */
[----:B---3--:R-:W-:Y:S05]  /*9f60*/  @!P0 NANOSLEEP.SYNCS 0x989680 ;  /* 0x009896800000895d */ /* 0x008fea0003900000 */
[----:B------:R-:W3:Y:S02]  /*9f70*/  @!P0 SYNCS.PHASECHK.TRANS64 P0, [R146+URZ+0xd0], R5 ;  /* 0x0000d005920085a7 */ /* 0x000ee400080010ff */
[----:B---3--:R-:W-:Y:S05]  /*9f80*/  @!P0 BRA `(.L_x_114) ;  /* 0xfffffffc00f08947 */ /* 0x008fea000383ffff */
[----:B------:R-:W-:Y:S05]  /*9f90*/  BRA `(.L_x_113) ;  /* 0xffffffc800407947 */ /* 0x000fea000383ffff */
.L_x_122:
[----:B--2---:R2:W3:Y:S02]  /*9fa0*/  SYNCS.PHASECHK.TRANS64.TRYWAIT P0, [R114+URZ+0x80], R3 ;  /* 0x00008003720075a7 */ /* 0x0044e400080011ff */
[----:B---3--:R-:W-:Y:S05]  /*9fb0*/  @!P0 NANOSLEEP.SYNCS 0x989680 ;  /* 0x009896800000895d */ /* 0x008fea0003900000 */
[----:B------:R-:W3:Y:S02]  /*9fc0*/  @!P0 SYNCS.PHASECHK.TRANS64 P0, [R114+URZ+0x80], R3 ;  /* 0x00008003720085a7 */ /* 0x000ee400080010ff */
[----:B---3--:R-:W-:Y:S05]  /*9fd0*/  @!P0 BRA `(.L_x_122) ;  /* 0xfffffffc00f08947 */ /* 0x008fea000383ffff */
[----:B------:R-:W-:Y:S05]  /*9fe0*/  BRA `(.L_x_121) ;  /* 0xffffffdc00447947 */ /* 0x000fea000383ffff */
        .weak           $__internal_0_$__cuda_sm10x_tcgen05_guardrail_trap_col_being_dealloced_not_returned_by_alloc
        .type           $__internal_0_$__cuda_sm10x_tcgen05_guardrail_trap_col_being_dealloced_not_returned_by_alloc,@function
        .size           $__internal_0_$__cuda_sm10x_tcgen05_guardrail_trap_col_being_dealloced_not_returned_by_alloc,($__internal_1_$__cuda_sm10x_tcgen05_guardrail_trap_phase_invalid_during_alloc - $__internal_0_$__cuda_sm10x_tcgen05_guardrail_trap_col_being_dealloced_not_returned_by_alloc)
$__internal_0_$__cuda_sm10x_tcgen05_guardrail_trap_col_being_dealloced_not_returned_by_alloc:
[----:B------:R-:W-:Y:S05]  /*9ff0*/  BPT.TRAP 0x1 ;  /* 0x000000040000795c */ /* 0x000fea0000300000 */
[----:B------:R-:W-:-:S04]  /*a000*/  HFMA2 R3, -RZ, RZ, 0, 0 ;  /* 0x00000000ff037431 */ /* 0x000fc800000001ff */
[----:B------:R-:W-:Y:S05]  /*a010*/  RET.REL.NODEC R2 `(_ZN7cutlass13device_kernelINS_4gemm6kernel13GemmUniversalIN4cute5tupleIJiiiiEEENS1_10collective13CollectiveMmaINS1_35MainloopSm100TmaUmmaWarpSpecializedILi8ELi2ELi4ENS5_IJNS4_1CILi4EEENSA_ILi2EEENSA_ILi1EEEEEEEENS5_IJNSA_ILi256EEENSA_ILi128EEESH_EEEaNS5_IJlSD_lEEEaSJ_NS4_8TiledMMAINS4_8MMA_AtomIJNS4_21SM100_MMA_S8_2x1SM_SSIaaiLi256ELi128ELNS4_4UMMA5MajorE0ELSO_0ELNSN_8SaturateE0EEEEEENS4_6LayoutINS5_IJSD_SD_SD_EEENS5_IJNSA_ILi0EEESU_SU_EEEEENS5_IJNS4_10UnderscoreESX_SX_EEEEENS4_28SM100_TMA_2SM_LOAD_MULTICASTENS4_14ComposedLayoutINS4_7SwizzleILi3ELi4ELi3EEENS4_18smem_ptr_flag_bitsILi8EEENSS_INS5_IJNSA_ILi8EEESH_EEENS5_IJSH_SD_EEEEEEEvNS4_8identityES10_S1A_vS1B_EENS_8epilogue10collective18CollectiveEpilogueINS1D_23Sm100TmaWarpSpecializedILi2ELi2ELi64ELb0ELb0EEEJNS5_IJSH_SH_SH_EEENS5_IJNSS_ISH_SD_EENSS_INSA_ILi64EEESD_EEEEEaSJ_aSJ_NS1D_6fusion15FusionCallbacksIS1H_NS1N_17LinearCombinationIaiaiLNS_15FloatRoundStyleE2EEES1I_S1M_JEEENS4_5SM1004TMEM4LOAD26SM100_TMEM_LOAD_32dp32b64xENS4_13SM90_TMA_LOADENS11_INS12_ILi2ELi4ELi3EEES15_NSS_INS5_IJS16_S1K_EEENS5_IJS1K_SD_EEEEEEENS4_39AutoVectorizingCopyWithAssumedAlignmentILi128EEENS4_14SM90_TMA_STOREES22_S24_S24_EEEvvEEEEvNT_6ParamsE) ;  /* 0xffffff5c02f87950 */ /* 0x000fea0003c3ffff */
        .weak           $__internal_1_$__cuda_sm10x_tcgen05_guardrail_trap_phase_invalid_during_alloc
        .type           $__internal_1_$__cuda_sm10x_tcgen05_guardrail_trap_phase_invalid_during_alloc,@function
        .size           $__internal_1_$__cuda_sm10x_tcgen05_guardrail_trap_phase_invalid_during_alloc,($__internal_2_$__cuda_sm10x_tcgen05_guardrail_trap_unallocated_columns_being_dealloced - $__internal_1_$__cuda_sm10x_tcgen05_guardrail_trap_phase_invalid_during_alloc)
$__internal_1_$__cuda_sm10x_tcgen05_guardrail_trap_phase_invalid_during_alloc:
[----:B------:R-:W-:Y:S05]  /*a020*/  BPT.TRAP 0x1 ;  /* 0x000000040000795c */ /* 0x000fea0000300000 */
[----:B------:R-:W-:-:S04]  /*a030*/  MOV R5, 0x0 ;  /* 0x0000000000057802 */ /* 0x000fc80000000f00 */
[----:B------:R-:W-:Y:S05]  /*a040*/  RET.REL.NODEC R4 `(_ZN7cutlass13device_kernelINS_4gemm6kernel13GemmUniversalIN4cute5tupleIJiiiiEEENS1_10collective13CollectiveMmaINS1_35MainloopSm100TmaUmmaWarpSpecializedILi8ELi2ELi4ENS5_IJNS4_1CILi4EEENSA_ILi2EEENSA_ILi1EEEEEEEENS5_IJNSA_ILi256EEENSA_ILi128EEESH_EEEaNS5_IJlSD_lEEEaSJ_NS4_8TiledMMAINS4_8MMA_AtomIJNS4_21SM100_MMA_S8_2x1SM_SSIaaiLi256ELi128ELNS4_4UMMA5MajorE0ELSO_0ELNSN_8SaturateE0EEEEEENS4_6LayoutINS5_IJSD_SD_SD_EEENS5_IJNSA_ILi0EEESU_SU_EEEEENS5_IJNS4_10UnderscoreESX_SX_EEEEENS4_28SM100_TMA_2SM_LOAD_MULTICASTENS4_14ComposedLayoutINS4_7SwizzleILi3ELi4ELi3EEENS4_18smem_ptr_flag_bitsILi8EEENSS_INS5_IJNSA_ILi8EEESH_EEENS5_IJSH_SD_EEEEEEEvNS4_8identityES10_S1A_vS1B_EENS_8epilogue10collective18CollectiveEpilogueINS1D_23Sm100TmaWarpSpecializedILi2ELi2ELi64ELb0ELb0EEEJNS5_IJSH_SH_SH_EEENS5_IJNSS_ISH_SD_EENSS_INSA_ILi64EEESD_EEEEEaSJ_aSJ_NS1D_6fusion15FusionCallbacksIS1H_NS1N_17LinearCombinationIaiaiLNS_15FloatRoundStyleE2EEES1I_S1M_JEEENS4_5SM1004TMEM4LOAD26SM100_TMEM_LOAD_32dp32b64xENS4_13SM90_TMA_LOADENS11_INS12_ILi2ELi4ELi3EEES15_NSS_INS5_IJS16_S1K_EEENS5_IJS1K_SD_EEEEEEENS4_39AutoVectorizingCopyWithAssumedAlignmentILi128EEENS4_14SM90_TMA_STOREES22_S24_S24_EEEvvEEEEvNT_6ParamsE) ;  /* 0xffffff5c04ec7950 */ /* 0x000fea0003c3ffff */
        .weak           $__internal_2_$__cuda_sm10x_tcgen05_guardrail_trap_unallocated_columns_being_dealloced
        .type           $__internal_2_$__cuda_sm10x_tcgen05_guardrail_trap_unallocated_columns_being_dealloced,@function
        .size           $__internal_2_$__cuda_sm10x_tcgen05_guardrail_trap_unallocated_columns_being_dealloced,(.L_x_175 - $__internal_2_$__cuda_sm10x_tcgen05_guardrail_trap_unallocated_columns_being_dealloced)
$__internal_2_$__cuda_sm10x_tcgen05_guardrail_trap_unallocated_columns_being_dealloced:
[----:B------:R-:W-:Y:S05]  /*a050*/  BPT.TRAP 0x1 ;  /* 0x000000040000795c */ /* 0x000fea0000300000 */
[----:B------:R-:W-:-:S04]  /*a060*/  HFMA2 R3, -RZ, RZ, 0, 0 ;  /* 0x00000000ff037431 */ /* 0x000fc800000001ff */
[----:B------:R-:W-:Y:S05]  /*a070*/  RET.REL.NODEC R2 `(_ZN7cutlass13device_kernelINS_4gemm6kernel13GemmUniversalIN4cute5tupleIJiiiiEEENS1_10collective13CollectiveMmaINS1_35MainloopSm100TmaUmmaWarpSpecializedILi8ELi2ELi4ENS5_IJNS4_1CILi4EEENSA_ILi2EEENSA_ILi1EEEEEEEENS5_IJNSA_ILi256EEENSA_ILi128EEESH_EEEaNS5_IJlSD_lEEEaSJ_NS4_8TiledMMAINS4_8MMA_AtomIJNS4_21SM100_MMA_S8_2x1SM_SSIaaiLi256ELi128ELNS4_4UMMA5MajorE0ELSO_0ELNSN_8SaturateE0EEEEEENS4_6LayoutINS5_IJSD_SD_SD_EEENS5_IJNSA_ILi0EEESU_SU_EEEEENS5_IJNS4_10UnderscoreESX_SX_EEEEENS4_28SM100_TMA_2SM_LOAD_MULTICASTENS4_14ComposedLayoutINS4_7SwizzleILi3ELi4ELi3EEENS4_18smem_ptr_flag_bitsILi8EEENSS_INS5_IJNSA_ILi8EEESH_EEENS5_IJSH_SD_EEEEEEEvNS4_8identityES10_S1A_vS1B_EENS_8epilogue10collective18CollectiveEpilogueINS1D_23Sm100TmaWarpSpecializedILi2ELi2ELi64ELb0ELb0EEEJNS5_IJSH_SH_SH_EEENS5_IJNSS_ISH_SD_EENSS_INSA_ILi64EEESD_EEEEEaSJ_aSJ_NS1D_6fusion15FusionCallbacksIS1H_NS1N_17LinearCombinationIaiaiLNS_15FloatRoundStyleE2EEES1I_S1M_JEEENS4_5SM1004TMEM4LOAD26SM100_TMEM_LOAD_32dp32b64xENS4_13SM90_TMA_LOADENS11_INS12_ILi2ELi4ELi3EEES15_NSS_INS5_IJS16_S1K_EEENS5_IJS1K_SD_EEEEEEENS4_39AutoVectorizingCopyWithAssumedAlignmentILi128EEENS4_14SM90_TMA_STOREES22_S24_S24_EEEvvEEEEvNT_6ParamsE) ;  /* 0xffffff5c02e07950 */ /* 0x000fea0003c3ffff */
.L_x_174:
[----:B------:R-:W-:-:S00]  /*a080*/  BRA `(.L_x_174) ;  /* 0xfffffffc00fc7947 */ /* 0x000fc0000383ffff */
[----:B------:R-:W-:-:S00]  /*a090*/  NOP ;  /* 0x0000000000007918 */ /* 0x000fc00000000000 */
        /* <DEDUP_REMOVED lines=14> */
.L_x_175:


//--------------------- .nv.global.init           --------------------------
	.section	.nv.global.init,"aw",@progbits
.nv.global.init:
	.type		$str$27,@object
	.size		$str$27,($str$28 - $str$27)
$str$27:
        /*0000*/ 	.byte	0x28, 0x61, 0x64, 0x64, 0x72, 0x65, 0x73, 0x73, 0x20, 0x26, 0x20, 0x6d, 0x61, 0x73, 0x6b, 0x29
        /*0010*/ 	.byte	0x20, 0x3d, 0x3d, 0x20, 0x30, 0x00
	.type		$str$28,@object
	.size		$str$28,($str$26 - $str$28)
$str$28:
        /*0016*/ 	.byte	0x2f, 0x74, 0x6d, 0x70, 0x2f, 0x63, 0x75, 0x74, 0x6c, 0x61, 0x73, 0x73, 0x5f, 0x73, 0x77, 0x65
        /*0026*/ 	.byte	0x65, 0x70, 0x5f, 0x73, 0x72, 0x63, 0x2f, 0x69, 0x6e, 0x63, 0x6c, 0x75, 0x64, 0x65, 0x2f, 0x63
        /*0036*/ 	.byte	0x75, 0x74, 0x65, 0x2f, 0x70, 0x6f, 0x69, 0x6e, 0x74, 0x65, 0x72, 0x5f, 0x66, 0x6c, 0x61, 0x67
        /*0046*/ 	.byte	0x67, 0x65, 0x64, 0x2e, 0x68, 0x70, 0x70, 0x00
	.type		$str$26,@object
	.size		$str$26,($str$25 - $str$26)
$str$26:
        /*004e*/ 	.byte	0x2f, 0x74, 0x6d, 0x70, 0x2f, 0x63, 0x75, 0x74, 0x6c, 0x61, 0x73, 0x73, 0x5f, 0x73, 0x77, 0x65
        /*005e*/ 	.byte	0x65, 0x70, 0x5f, 0x73, 0x72, 0x63, 0x2f, 0x69, 0x6e, 0x63, 0x6c, 0x75, 0x64, 0x65, 0x2f, 0x63
        /*006e*/ 	.byte	0x75, 0x74, 0x65, 0x2f, 0x61, 0x74, 0x6f, 0x6d, 0x2f, 0x63, 0x6f, 0x70, 0x79, 0x5f, 0x74, 0x72
        /*007e*/ 	.byte	0x61, 0x69, 0x74, 0x73, 0x5f, 0x73, 0x6d, 0x31, 0x30, 0x30, 0x2e, 0x68, 0x70, 0x70, 0x00
	.type		$str$25,@object
	.size		$str$25,(__unnamed_1 - $str$25)
$str$25:
        /*008d*/ 	.byte	0x28, 0x28, 0x75, 0x69, 0x6e, 0x74, 0x33, 0x32, 0x5f, 0x74, 0x28, 0x74, 0x68, 0x72, 0x65, 0x61
        /*009d*/ 	.byte	0x64, 0x49, 0x64, 0x78, 0x2e, 0x78, 0x29, 0x20, 0x2f, 0x20, 0x33, 0x32, 0x29, 0x20, 0x25, 0x20
        /*00ad*/ 	.byte	0x34, 0x29, 0x20, 0x3d, 0x3d, 0x20, 0x28, 0x28, 0x28, 0x74, 0x6d, 0x65, 0x6d, 0x5f, 0x61, 0x64
        /*00bd*/ 	.byte	0x64, 0x72, 0x20, 0x3e, 0x3e, 0x20, 0x31, 0x36, 0x29, 0x20, 0x2f, 0x20, 0x33, 0x32, 0x29, 0x20
        /*00cd*/ 	.byte	0x25, 0x20, 0x34, 0x29, 0x00
	.type		__unnamed_1,@object
	.size		__unnamed_1,(__unnamed_2 - __unnamed_1)
__unnamed_1:
        /*00d2*/ 	.byte	0x61, 0x75, 0x74, 0x6f, 0x20, 0x63, 0x75, 0x74, 0x65, 0x3a, 0x3a, 0x61, 0x73, 0x5f, 0x70, 0x6f
        /* <DEDUP_REMOVED lines=24> */
        /*0262*/ 	.byte	0x5d, 0x00
	.type		__unnamed_2,@object
	.size		__unnamed_2,(.L_2 - __unnamed_2)
__unnamed_2:
        /* <DEDUP_REMOVED lines=42> */
        /*0504*/ 	.byte	0x43, 0x3c, 0x30, 0x3e, 0x3e, 0x3e, 0x3e, 0x5d, 0x00
.L_2:


//--------------------- .nv.shared._ZN7cutlass13device_kernelINS_4gemm6kernel13GemmUniversalIN4cute5tupleIJiiiiEEENS1_10collective13CollectiveMmaINS1_35MainloopSm100TmaUmmaWarpSpecializedILi8ELi2ELi4ENS5_IJNS4_1CILi4EEENSA_ILi2EEENSA_ILi1EEEEEEEENS5_IJNSA_ILi256EEENSA_ILi128EEESH_EEEaNS5_IJlSD_lEEEaSJ_NS4_8TiledMMAINS4_8MMA_AtomIJNS4_21SM100_MMA_S8_2x1SM_SSIaaiLi256ELi128ELNS4_4UMMA5MajorE0ELSO_0ELNSN_8SaturateE0EEEEEENS4_6LayoutINS5_IJSD_SD_SD_EEENS5_IJNSA_ILi0EEESU_SU_EEEEENS5_IJNS4_10UnderscoreESX_SX_EEEEENS4_28SM100_TMA_2SM_LOAD_MULTICASTENS4_14ComposedLayoutINS4_7SwizzleILi3ELi4ELi3EEENS4_18smem_ptr_flag_bitsILi8EEENSS_INS5_IJNSA_ILi8EEESH_EEENS5_IJSH_SD_EEEEEEEvNS4_8identityES10_S1A_vS1B_EENS_8epilogue10collective18CollectiveEpilogueINS1D_23Sm100TmaWarpSpecializedILi2ELi2ELi64ELb0ELb0EEEJNS5_IJSH_SH_SH_EEENS5_IJNSS_ISH_SD_EENSS_INSA_ILi64EEESD_EEEEEaSJ_aSJ_NS1D_6fusion15FusionCallbacksIS1H_NS1N_17LinearCombinationIaiaiLNS_15FloatRoundStyleE2EEES1I_S1M_JEEENS4_5SM1004TMEM4LOAD26SM100_TMEM_LOAD_32dp32b64xENS4_13SM90_TMA_LOADENS11_INS12_ILi2ELi4ELi3EEES15_NSS_INS5_IJS16_S1K_EEENS5_IJS1K_SD_EEEEEEENS4_39AutoVectorizingCopyWithAssumedAlignmentILi128EEENS4_14SM90_TMA_STOREES22_S24_S24_EEEvvEEEEvNT_6ParamsE --------------------------
	.section	.nv.shared._ZN7cutlass13device_kernelINS_4gemm6kernel13GemmUniversalIN4cute5tupleIJiiiiEEENS1_10collective13CollectiveMmaINS1_35MainloopSm100TmaUmmaWarpSpecializedILi8ELi2ELi4ENS5_IJNS4_1CILi4EEENSA_ILi2EEENSA_ILi1EEEEEEEENS5_IJNSA_ILi256EEENSA_ILi128EEESH_EEEaNS5_IJlSD_lEEEaSJ_NS4_8TiledMMAINS4_8MMA_AtomIJNS4_21SM100_MMA_S8_2x1SM_SSIaaiLi256ELi128ELNS4_4UMMA5MajorE0ELSO_0ELNSN_8SaturateE0EEEEEENS4_6LayoutINS5_IJSD_SD_SD_EEENS5_IJNSA_ILi0EEESU_SU_EEEEENS5_IJNS4_10UnderscoreESX_SX_EEEEENS4_28SM100_TMA_2SM_LOAD_MULTICASTENS4_14ComposedLayoutINS4_7SwizzleILi3ELi4ELi3EEENS4_18smem_ptr_flag_bitsILi8EEENSS_INS5_IJNSA_ILi8EEESH_EEENS5_IJSH_SD_EEEEEEEvNS4_8identityES10_S1A_vS1B_EENS_8epilogue10collective18CollectiveEpilogueINS1D_23Sm100TmaWarpSpecializedILi2ELi2ELi64ELb0ELb0EEEJNS5_IJSH_SH_SH_EEENS5_IJNSS_ISH_SD_EENSS_INSA_ILi64EEESD_EEEEEaSJ_aSJ_NS1D_6fusion15FusionCallbacksIS1H_NS1N_17LinearCombinationIaiaiLNS_15FloatRoundStyleE2EEES1I_S1M_JEEENS4_5SM1004TMEM4LOAD26SM100_TMEM_LOAD_32dp32b64xENS4_13SM90_TMA_LOADENS11_INS12_ILi2ELi4ELi3EEES15_NSS_INS5_IJS16_S1K_EEENS5_IJS1K_SD_EEEEEEENS4_39AutoVectorizingCopyWithAssumedAlignmentILi128EEENS4_14SM90_TMA_STOREES22_S24_S24_EEEvvEEEEvNT_6ParamsE,"aw",@nobits
	.sectionflags	@""
	.align	16
	.zero		1024


//--------------------- .nv.shared.reserved.0     --------------------------
	.section	.nv.shared.reserved.0,"aw",@nobits
	.weak		__nv_reservedSMEM_offset_0_alias
	.size		__nv_reservedSMEM_offset_0_alias, 0, 64
	.other		__nv_reservedSMEM_offset_0_alias,@"STO_CUDA_RESERVED_SHARED STV_DEFAULT"
__nv_reservedSMEM_offset_0_alias:
	.zero		0
.nv.shared.reserved.0:
	.zero		64
	.weak		__nv_reservedSMEM_tcgen05_partition
	.type		__nv_reservedSMEM_tcgen05_partition,@object
	.size		__nv_reservedSMEM_tcgen05_partition,(.L_0 - __nv_reservedSMEM_tcgen05_partition)
__nv_reservedSMEM_tcgen05_partition:
	.zero		32
.L_0:


//--------------------- .nv.global                --------------------------
	.section	.nv.global,"aw",@nobits
.nv.global:
	.type		_ZN40_INTERNAL_fcdc5fcc_4_k_cu_3ad99547_249604cute1_E,@object
	.size		_ZN40_INTERNAL_fcdc5fcc_4_k_cu_3ad99547_249604cute1_E,(_ZN40_INTERNAL_fcdc5fcc_4_k_cu_3ad99547_249604cuda3std3__45__cpo6cbeginE - _ZN40_INTERNAL_fcdc5fcc_4_k_cu_3ad99547_249604cute1_E)
_ZN40_INTERNAL_fcdc5fcc_4_k_cu_3ad99547_249604cute1_E:
	.zero		1
	.type		_ZN40_INTERNAL_fcdc5fcc_4_k_cu_3ad99547_249604cuda3std3__45__cpo6cbeginE,@object
	.size		_ZN40_INTERNAL_fcdc5fcc_4_k_cu_3ad99547_249604cuda3std3__45__cpo6cbeginE,(_ZN40_INTERNAL_fcdc5fcc_4_k_cu_3ad99547_249604cuda3std3__48in_placeE - _ZN40_INTERNAL_fcdc5fcc_4_k_cu_3ad99547_249604cuda3std3__45__cpo6cbeginE)
_ZN40_INTERNAL_fcdc5fcc_4_k_cu_3ad99547_249604cuda3std3__45__cpo6cbeginE:
	.zero		1
	.type		_ZN40_INTERNAL_fcdc5fcc_4_k_cu_3ad99547_249604cuda3std3__48in_placeE,@object
	.size		_ZN40_INTERNAL_fcdc5fcc_4_k_cu_3ad99547_249604cuda3std3__48in_placeE,(_ZN40_INTERNAL_fcdc5fcc_4_k_cu_3ad99547_249604cuda3std6ranges3__45__cpo9iter_moveE - _ZN40_INTERNAL_fcdc5fcc_4_k_cu_3ad99547_249604cuda3std3__48in_placeE)
_ZN40_INTERNAL_fcdc5fcc_4_k_cu_3ad99547_249604cuda3std3__48in_placeE:
	.zero		1
	.type		_ZN40_INTERNAL_fcdc5fcc_4_k_cu_3ad99547_249604cuda3std6ranges3__45__cpo9iter_moveE,@object
	.size		_ZN40_INTERNAL_fcdc5fcc_4_k_cu_3ad99547_249604cuda3std6ranges3__45__cpo9iter_moveE,(_ZN40_INTERNAL_fcdc5fcc_4_k_cu_3ad99547_249604cuda3std3__45__cpo5beginE - _ZN40_INTERNAL_fcdc5fcc_4_k_cu_3ad99547_249604cuda3std6ranges3__45__cpo9iter_moveE)
_ZN40_INTERNAL_fcdc5fcc_4_k_cu_3ad99547_249604cuda3std6ranges3__45__cpo9iter_moveE:
	.zero		1
	.type		_ZN40_INTERNAL_fcdc5fcc_4_k_cu_3ad99547_249604cuda3std3__45__cpo5beginE,@object
	.size		_ZN40_INTERNAL_fcdc5fcc_4_k_cu_3ad99547_249604cuda3std3__45__cpo5beginE,(_ZN40_INTERNAL_fcdc5fcc_4_k_cu_3ad99547_249604cuda3std3__442_GLOBAL__N__fcdc5fcc_4_k_cu_3ad99547_249606ignoreE - _ZN40_INTERNAL_fcdc5fcc_4_k_cu_3ad99547_249604cuda3std3__45__cpo5beginE)
_ZN40_INTERNAL_fcdc5fcc_4_k_cu_3ad99547_249604cuda3std3__45__cpo5beginE:
	.zero		1
	.type		_ZN40_INTERNAL_fcdc5fcc_4_k_cu_3ad99547_249604cuda3std3__442_GLOBAL__N__fcdc5fcc_4_k_cu_3ad99547_249606ignoreE,@object
	.size		_ZN40_INTERNAL_fcdc5fcc_4_k_cu_3ad99547_249604cuda3std3__442_GLOBAL__N__fcdc5fcc_4_k_cu_3ad99547_249606ignoreE,(_ZN40_INTERNAL_fcdc5fcc_4_k_cu_3ad99547_249604cute7productE - _ZN40_INTERNAL_fcdc5fcc_4_k_cu_3ad99547_249604cuda3std3__442_GLOBAL__N__fcdc5fcc_4_k_cu_3ad99547_249606ignoreE)
_ZN40_INTERNAL_fcdc5fcc_4_k_cu_3ad99547_249604cuda3std3__442_GLOBAL__N__fcdc5fcc_4_k_cu_3ad99547_249606ignoreE:
	.zero		1
	.type		_ZN40_INTERNAL_fcdc5fcc_4_k_cu_3ad99547_249604cute7productE,@object
	.size		_ZN40_INTERNAL_fcdc5fcc_4_k_cu_3ad99547_249604cute7productE,(_ZN40_INTERNAL_fcdc5fcc_4_k_cu_3ad99547_249604cuda3std3__45__cpo3endE - _ZN40_INTERNAL_fcdc5fcc_4_k_cu_3ad99547_249604cute7productE)
_ZN40_INTERNAL_fcdc5fcc_4_k_cu_3ad99547_249604cute7productE:
	.zero		1
	.type		_ZN40_INTERNAL_fcdc5fcc_4_k_cu_3ad99547_249604cuda3std3__45__cpo3endE,@object
	.size		_ZN40_INTERNAL_fcdc5fcc_4_k_cu_3ad99547_249604cuda3std3__45__cpo3endE,(_ZN40_INTERNAL_fcdc5fcc_4_k_cu_3ad99547_249604cuda3std3__419piecewise_constructE - _ZN40_INTERNAL_fcdc5fcc_4_k_cu_3ad99547_249604cuda3std3__45__cpo3endE)
_ZN40_INTERNAL_fcdc5fcc_4_k_cu_3ad99547_249604cuda3std3__45__cpo3endE:
	.zero		1
	.type		_ZN40_INTERNAL_fcdc5fcc_4_k_cu_3ad99547_249604cuda3std3__419piecewise_constructE,@object
	.size		_ZN40_INTERNAL_fcdc5fcc_4_k_cu_3ad99547_249604cuda3std3__419piecewise_constructE,(_ZN40_INTERNAL_fcdc5fcc_4_k_cu_3ad99547_249604cuda3std3__45__cpo4cendE - _ZN40_INTERNAL_fcdc5fcc_4_k_cu_3ad99547_249604cuda3std3__419piecewise_constructE)
_ZN40_INTERNAL_fcdc5fcc_4_k_cu_3ad99547_249604cuda3std3__419piecewise_constructE:
	.zero		1
	.type		_ZN40_INTERNAL_fcdc5fcc_4_k_cu_3ad99547_249604cuda3std3__45__cpo4cendE,@object
	.size		_ZN40_INTERNAL_fcdc5fcc_4_k_cu_3ad99547_249604cuda3std3__45__cpo4cendE,(_ZN40_INTERNAL_fcdc5fcc_4_k_cu_3ad99547_249604cuda3std6ranges3__45__cpo4swapE - _ZN40_INTERNAL_fcdc5fcc_4_k_cu_3ad99547_249604cuda3std3__45__cpo4cendE)
_ZN40_INTERNAL_fcdc5fcc_4_k_cu_3ad99547_249604cuda3std3__45__cpo4cendE:
	.zero		1
	.type		_ZN40_INTERNAL_fcdc5fcc_4_k_cu_3ad99547_249604cuda3std6ranges3__45__cpo4swapE,@object
	.size		_ZN40_INTERNAL_fcdc5fcc_4_k_cu_3ad99547_249604cuda3std6ranges3__45__cpo4swapE,(.L_10 - _ZN40_INTERNAL_fcdc5fcc_4_k_cu_3ad99547_249604cuda3std6ranges3__45__cpo4swapE)
_ZN40_INTERNAL_fcdc5fcc_4_k_cu_3ad99547_249604cuda3std6ranges3__45__cpo4swapE:
	.zero		1
.L_10:


//--------------------- .nv.constant0._ZN7cutlass13device_kernelINS_4gemm6kernel13GemmUniversalIN4cute5tupleIJiiiiEEENS1_10collective13CollectiveMmaINS1_35MainloopSm100TmaUmmaWarpSpecializedILi8ELi2ELi4ENS5_IJNS4_1CILi4EEENSA_ILi2EEENSA_ILi1EEEEEEEENS5_IJNSA_ILi256EEENSA_ILi128EEESH_EEEaNS5_IJlSD_lEEEaSJ_NS4_8TiledMMAINS4_8MMA_AtomIJNS4_21SM100_MMA_S8_2x1SM_SSIaaiLi256ELi128ELNS4_4UMMA5MajorE0ELSO_0ELNSN_8SaturateE0EEEEEENS4_6LayoutINS5_IJSD_SD_SD_EEENS5_IJNSA_ILi0EEESU_SU_EEEEENS5_IJNS4_10UnderscoreESX_SX_EEEEENS4_28SM100_TMA_2SM_LOAD_MULTICASTENS4_14ComposedLayoutINS4_7SwizzleILi3ELi4ELi3EEENS4_18smem_ptr_flag_bitsILi8EEENSS_INS5_IJNSA_ILi8EEESH_EEENS5_IJSH_SD_EEEEEEEvNS4_8identityES10_S1A_vS1B_EENS_8epilogue10collective18CollectiveEpilogueINS1D_23Sm100TmaWarpSpecializedILi2ELi2ELi64ELb0ELb0EEEJNS5_IJSH_SH_SH_EEENS5_IJNSS_ISH_SD_EENSS_INSA_ILi64EEESD_EEEEEaSJ_aSJ_NS1D_6fusion15FusionCallbacksIS1H_NS1N_17LinearCombinationIaiaiLNS_15FloatRoundStyleE2EEES1I_S1M_JEEENS4_5SM1004TMEM4LOAD26SM100_TMEM_LOAD_32dp32b64xENS4_13SM90_TMA_LOADENS11_INS12_ILi2ELi4ELi3EEES15_NSS_INS5_IJS16_S1K_EEENS5_IJS1K_SD_EEEEEEENS4_39AutoVectorizingCopyWithAssumedAlignmentILi128EEENS4_14SM90_TMA_STOREES22_S24_S24_EEEvvEEEEvNT_6ParamsE --------------------------
	.section	.nv.constant0._ZN7cutlass13device_kernelINS_4gemm6kernel13GemmUniversalIN4cute5tupleIJiiiiEEENS1_10collective13CollectiveMmaINS1_35MainloopSm100TmaUmmaWarpSpecializedILi8ELi2ELi4ENS5_IJNS4_1CILi4EEENSA_ILi2EEENSA_ILi1EEEEEEEENS5_IJNSA_ILi256EEENSA_ILi128EEESH_EEEaNS5_IJlSD_lEEEaSJ_NS4_8TiledMMAINS4_8MMA_AtomIJNS4_21SM100_MMA_S8_2x1SM_SSIaaiLi256ELi128ELNS4_4UMMA5MajorE0ELSO_0ELNSN_8SaturateE0EEEEEENS4_6LayoutINS5_IJSD_SD_SD_EEENS5_IJNSA_ILi0EEESU_SU_EEEEENS5_IJNS4_10UnderscoreESX_SX_EEEEENS4_28SM100_TMA_2SM_LOAD_MULTICASTENS4_14ComposedLayoutINS4_7SwizzleILi3ELi4ELi3EEENS4_18smem_ptr_flag_bitsILi8EEENSS_INS5_IJNSA_ILi8EEESH_EEENS5_IJSH_SD_EEEEEEEvNS4_8identityES10_S1A_vS1B_EENS_8epilogue10collective18CollectiveEpilogueINS1D_23Sm100TmaWarpSpecializedILi2ELi2ELi64ELb0ELb0EEEJNS5_IJSH_SH_SH_EEENS5_IJNSS_ISH_SD_EENSS_INSA_ILi64EEESD_EEEEEaSJ_aSJ_NS1D_6fusion15FusionCallbacksIS1H_NS1N_17LinearCombinationIaiaiLNS_15FloatRoundStyleE2EEES1I_S1M_JEEENS4_5SM1004TMEM4LOAD26SM100_TMEM_LOAD_32dp32b64xENS4_13SM90_TMA_LOADENS11_INS12_ILi2ELi4ELi3EEES15_NSS_INS5_IJS16_S1K_EEENS5_IJS1K_SD_EEEEEEENS4_39AutoVectorizingCopyWithAssumedAlignmentILi128EEENS4_14SM90_TMA_STOREES22_S24_S24_EEEvvEEEEvNT_6ParamsE,"a",@progbits
	.sectionflags	@""
	.align	4
.nv.constant0._ZN7cutlass13device_kernelINS_4gemm6kernel13GemmUniversalIN4cute5tupleIJiiiiEEENS1_10collective13CollectiveMmaINS1_35MainloopSm100TmaUmmaWarpSpecializedILi8ELi2ELi4ENS5_IJNS4_1CILi4EEENSA_ILi2EEENSA_ILi1EEEEEEEENS5_IJNSA_ILi256EEENSA_ILi128EEESH_EEEaNS5_IJlSD_lEEEaSJ_NS4_8TiledMMAINS4_8MMA_AtomIJNS4_21SM100_MMA_S8_2x1SM_SSIaaiLi256ELi128ELNS4_4UMMA5MajorE0ELSO_0ELNSN_8SaturateE0EEEEEENS4_6LayoutINS5_IJSD_SD_SD_EEENS5_IJNSA_ILi0EEESU_SU_EEEEENS5_IJNS4_10UnderscoreESX_SX_EEEEENS4_28SM100_TMA_2SM_LOAD_MULTICASTENS4_14ComposedLayoutINS4_7SwizzleILi3ELi4ELi3EEENS4_18smem_ptr_flag_bitsILi8EEENSS_INS5_IJNSA_ILi8EEESH_EEENS5_IJSH_SD_EEEEEEEvNS4_8identityES10_S1A_vS1B_EENS_8epilogue10collective18CollectiveEpilogueINS1D_23Sm100TmaWarpSpecializedILi2ELi2ELi64ELb0ELb0EEEJNS5_IJSH_SH_SH_EEENS5_IJNSS_ISH_SD_EENSS_INSA_ILi64EEESD_EEEEEaSJ_aSJ_NS1D_6fusion15FusionCallbacksIS1H_NS1N_17LinearCombinationIaiaiLNS_15FloatRoundStyleE2EEES1I_S1M_JEEENS4_5SM1004TMEM4LOAD26SM100_TMEM_LOAD_32dp32b64xENS4_13SM90_TMA_LOADENS11_INS12_ILi2ELi4ELi3EEES15_NSS_INS5_IJS16_S1K_EEENS5_IJS1K_SD_EEEEEEENS4_39AutoVectorizingCopyWithAssumedAlignmentILi128EEENS4_14SM90_TMA_STOREES22_S24_S24_EEEvvEEEEvNT_6ParamsE:
	.zero		2944


//--------------------- SYMBOLS --------------------------

	.type		.nv.reservedSmem.offset0,@object
	.size		.nv.reservedSmem.offset0,0x4
	.type		.nv.reservedSmem.cap,@object
	.size		.nv.reservedSmem.cap,0x4
	.type		__assertfail,@function
